	.target	sm_90a

	.elftype	@"ET_EXEC"


//--------------------- .note.nv.tkinfo           --------------------------
	.section	.note.nv.tkinfo,"",@"SHT_NOTE"
	.sectionflags	@"SHF_NOTE_NV_TKINFO"
	.tkinfo
        /*0018*/ 	.word	0x00000002
        /*0030*/ 	.string	""
        /*0030*/ 	.string	"ptxas"
        /*0030*/ 	.string	"Cuda compilation tools, release 13.0, V13.0.88"
        /*0030*/ 	.string	"Build cuda_13.0.r13.0/compiler.36424714_0"
        /*0030*/ 	.string	"-v  -suppress-debug-info  -lineinfo  -arch sm_90a "



//--------------------- .note.nv.cuinfo           --------------------------
	.section	.note.nv.cuinfo,"",@"SHT_NOTE"
	.sectionflags	@"SHF_NOTE_NV_CUINFO"
        /*0018*/ 	.short	0x0002
        /*001a*/ 	.short	0x005a
        /*001c*/ 	.short	0x0082
	.zero		2


//--------------------- .nv.info                  --------------------------
	.section	.nv.info,"",@"SHT_CUDA_INFO"
	.align	4


	//----- nvinfo : EIATTR_REGCOUNT
	.align		4
        /*0000*/ 	.byte	0x04, 0x2f
        /*0002*/ 	.short	(.L_2 - .L_1)
	.align		4
.L_1:
        /*0004*/ 	.word	index@(attn_fwd)
        /*0008*/ 	.word	0x000000a0


	//----- nvinfo : EIATTR_FRAME_SIZE
	.align		4
.L_2:
        /*000c*/ 	.byte	0x04, 0x11
        /*000e*/ 	.short	(.L_4 - .L_3)
	.align		4
.L_3:
        /*0010*/ 	.word	index@(attn_fwd)
        /*0014*/ 	.word	0x00000000


	//----- nvinfo : EIATTR_MIN_STACK_SIZE
	.align		4
.L_4:
        /*0018*/ 	.byte	0x04, 0x12
        /*001a*/ 	.short	(.L_6 - .L_5)
	.align		4
.L_5:
        /*001c*/ 	.word	index@(attn_fwd)
        /*0020*/ 	.word	0x00000000
.L_6:


//--------------------- .nv.compat                --------------------------
	.section	.nv.compat,"",@"SHT_CUDA_COMPAT_INFO"
	.align	4
        /*0000*/ 	.byte	0x02, 0x09, 0x01, 0x00, 0x02, 0x02, 0x01, 0x00, 0x02, 0x05, 0x05, 0x00, 0x03, 0x07, 0x01, 0x01
        /*0010*/ 	.byte	0x02, 0x03, 0x00, 0x00, 0x02, 0x06, 0x01, 0x00, 0x04, 0x0b, 0x08, 0x00, 0x00, 0x00, 0x00, 0x00
        /*0020*/ 	.byte	0x00, 0x00, 0x00, 0x00


//--------------------- .nv.info.attn_fwd         --------------------------
	.section	.nv.info.attn_fwd,"",@"SHT_CUDA_INFO"
	.sectionflags	@""
	.align	4


	//----- nvinfo : EIATTR_CUDA_API_VERSION
	.align		4
        /*0000*/ 	.byte	0x04, 0x37
        /*0002*/ 	.short	(.L_8 - .L_7)
.L_7:
        /*0004*/ 	.word	0x00000082


	//----- nvinfo : EIATTR_KPARAM_INFO
	.align		4
.L_8:
        /*0008*/ 	.byte	0x04, 0x17
        /*000a*/ 	.short	(.L_10 - .L_9)
.L_9:
        /*000c*/ 	.word	0x00000000
        /*0010*/ 	.short	0x0019
        /*0012*/ 	.short	0x0080
        /*0014*/ 	.byte	0x00, 0xf4, 0x21, 0x00


	//----- nvinfo : EIATTR_KPARAM_INFO
	.align		4
.L_10:
        /*0018*/ 	.byte	0x04, 0x17
        /*001a*/ 	.short	(.L_12 - .L_11)
.L_11:
        /*001c*/ 	.word	0x00000000
        /*0020*/ 	.short	0x0018
        /*0022*/ 	.short	0x0078
        /*0024*/ 	.byte	0x00, 0xf4, 0x21, 0x00


	//----- nvinfo : EIATTR_KPARAM_INFO
	.align		4
.L_12:
        /*0028*/ 	.byte	0x04, 0x17
        /*002a*/ 	.short	(.L_14 - .L_13)
.L_13:
        /*002c*/ 	.word	0x00000000
        /*0030*/ 	.short	0x0017
        /*0032*/ 	.short	0x0070
        /*0034*/ 	.byte	0x00, 0xf0, 0x11, 0x00


	//----- nvinfo : EIATTR_KPARAM_INFO
	.align		4
.L_14:
        /*0038*/ 	.byte	0x04, 0x17
        /*003a*/ 	.short	(.L_16 - .L_15)
.L_15:
        /*003c*/ 	.word	0x00000000
        /*0040*/ 	.short	0x0016
        /*0042*/ 	.short	0x006c
        /*0044*/ 	.byte	0x00, 0xf0, 0x11, 0x00


	//----- nvinfo : EIATTR_KPARAM_INFO
	.align		4
.L_16:
        /*0048*/ 	.byte	0x04, 0x17
        /*004a*/ 	.short	(.L_18 - .L_17)
.L_17:
        /*004c*/ 	.word	0x00000000
        /*0050*/ 	.short	0x0015
        /*0052*/ 	.short	0x0068
        /*0054*/ 	.byte	0x00, 0xf0, 0x11, 0x00


	//----- nvinfo : EIATTR_KPARAM_INFO
	.align		4
.L_18:
        /*0058*/ 	.byte	0x04, 0x17
        /*005a*/ 	.short	(.L_20 - .L_19)
.L_19:
        /*005c*/ 	.word	0x00000000
        /*0060*/ 	.short	0x0014
        /*0062*/ 	.short	0x0064
        /*0064*/ 	.byte	0x00, 0xf0, 0x11, 0x00


	//----- nvinfo : EIATTR_KPARAM_INFO
	.align		4
.L_20:
        /*0068*/ 	.byte	0x04, 0x17
        /*006a*/ 	.short	(.L_22 - .L_21)
.L_21:
        /*006c*/ 	.word	0x00000000
        /*0070*/ 	.short	0x0013
        /*0072*/ 	.short	0x0060
        /*0074*/ 	.byte	0x00, 0xf0, 0x11, 0x00


	//----- nvinfo : EIATTR_KPARAM_INFO
	.align		4
.L_22:
        /*0078*/ 	.byte	0x04, 0x17
        /*007a*/ 	.short	(.L_24 - .L_23)
.L_23:
        /*007c*/ 	.word	0x00000000
        /*0080*/ 	.short	0x0012
        /*0082*/ 	.short	0x005c
        /*0084*/ 	.byte	0x00, 0xf0, 0x11, 0x00


	//----- nvinfo : EIATTR_KPARAM_INFO
	.align		4
.L_24:
        /*0088*/ 	.byte	0x04, 0x17
        /*008a*/ 	.short	(.L_26 - .L_25)
.L_25:
        /*008c*/ 	.word	0x00000000
        /*0090*/ 	.short	0x0011
        /*0092*/ 	.short	0x0058
        /*0094*/ 	.byte	0x00, 0xf0, 0x11, 0x00


	//----- nvinfo : EIATTR_KPARAM_INFO
	.align		4
.L_26:
        /*0098*/ 	.byte	0x04, 0x17
        /*009a*/ 	.short	(.L_28 - .L_27)
.L_27:
        /*009c*/ 	.word	0x00000000
        /*00a0*/ 	.short	0x0010
        /*00a2*/ 	.short	0x0054
        /*00a4*/ 	.byte	0x00, 0xf0, 0x11, 0x00


	//----- nvinfo : EIATTR_KPARAM_INFO
	.align		4
.L_28:
        /*00a8*/ 	.byte	0x04, 0x17
        /*00aa*/ 	.short	(.L_30 - .L_29)
.L_29:
        /*00ac*/ 	.word	0x00000000
        /*00b0*/ 	.short	0x000f
        /*00b2*/ 	.short	0x0050
        /*00b4*/ 	.byte	0x00, 0xf0, 0x11, 0x00


	//----- nvinfo : EIATTR_KPARAM_INFO
	.align		4
.L_30:
        /*00b8*/ 	.byte	0x04, 0x17
        /*00ba*/ 	.short	(.L_32 - .L_31)
.L_31:
        /*00bc*/ 	.word	0x00000000
        /*00c0*/ 	.short	0x000e
        /*00c2*/ 	.short	0x004c
        /*00c4*/ 	.byte	0x00, 0xf0, 0x11, 0x00


	//----- nvinfo : EIATTR_KPARAM_INFO
	.align		4
.L_32:
        /*00c8*/ 	.byte	0x04, 0x17
        /*00ca*/ 	.short	(.L_34 - .L_33)
.L_33:
        /*00cc*/ 	.word	0x00000000
        /*00d0*/ 	.short	0x000d
        /*00d2*/ 	.short	0x0048
        /*00d4*/ 	.byte	0x00, 0xf0, 0x11, 0x00


	//----- nvinfo : EIATTR_KPARAM_INFO
	.align		4
.L_34:
        /*00d8*/ 	.byte	0x04, 0x17
        /*00da*/ 	.short	(.L_36 - .L_35)
.L_35:
        /*00dc*/ 	.word	0x00000000
        /*00e0*/ 	.short	0x000c
        /*00e2*/ 	.short	0x0044
        /*00e4*/ 	.byte	0x00, 0xf0, 0x11, 0x00


	//----- nvinfo : EIATTR_KPARAM_INFO
	.align		4
.L_36:
        /*00e8*/ 	.byte	0x04, 0x17
        /*00ea*/ 	.short	(.L_38 - .L_37)
.L_37:
        /*00ec*/ 	.word	0x00000000
        /*00f0*/ 	.short	0x000b
        /*00f2*/ 	.short	0x0040
        /*00f4*/ 	.byte	0x00, 0xf0, 0x11, 0x00


	//----- nvinfo : EIATTR_KPARAM_INFO
	.align		4
.L_38:
        /*00f8*/ 	.byte	0x04, 0x17
        /*00fa*/ 	.short	(.L_40 - .L_39)
.L_39:
        /*00fc*/ 	.word	0x00000000
        /*0100*/ 	.short	0x000a
        /*0102*/ 	.short	0x003c
        /*0104*/ 	.byte	0x00, 0xf0, 0x11, 0x00


	//----- nvinfo : EIATTR_KPARAM_INFO
	.align		4
.L_40:
        /*0108*/ 	.byte	0x04, 0x17
        /*010a*/ 	.short	(.L_42 - .L_41)
.L_41:
        /*010c*/ 	.word	0x00000000
        /*0110*/ 	.short	0x0009
        /*0112*/ 	.short	0x0038
        /*0114*/ 	.byte	0x00, 0xf0, 0x11, 0x00


	//----- nvinfo : EIATTR_KPARAM_INFO
	.align		4
.L_42:
        /*0118*/ 	.byte	0x04, 0x17
        /*011a*/ 	.short	(.L_44 - .L_43)
.L_43:
        /*011c*/ 	.word	0x00000000
        /*0120*/ 	.short	0x0008
        /*0122*/ 	.short	0x0034
        /*0124*/ 	.byte	0x00, 0xf0, 0x11, 0x00


	//----- nvinfo : EIATTR_KPARAM_INFO
	.align		4
.L_44:
        /*0128*/ 	.byte	0x04, 0x17
        /*012a*/ 	.short	(.L_46 - .L_45)
.L_45:
        /*012c*/ 	.word	0x00000000
        /*0130*/ 	.short	0x0007
        /*0132*/ 	.short	0x0030
        /*0134*/ 	.byte	0x00, 0xf0, 0x11, 0x00


	//----- nvinfo : EIATTR_KPARAM_INFO
	.align		4
.L_46:
        /*0138*/ 	.byte	0x04, 0x17
        /*013a*/ 	.short	(.L_48 - .L_47)
.L_47:
        /*013c*/ 	.word	0x00000000
        /*0140*/ 	.short	0x0006
        /*0142*/ 	.short	0x002c
        /*0144*/ 	.byte	0x00, 0xf0, 0x11, 0x00


	//----- nvinfo : EIATTR_KPARAM_INFO
	.align		4
.L_48:
        /*0148*/ 	.byte	0x04, 0x17
        /*014a*/ 	.short	(.L_50 - .L_49)
.L_49:
        /*014c*/ 	.word	0x00000000
        /*0150*/ 	.short	0x0005
        /*0152*/ 	.short	0x0028
        /*0154*/ 	.byte	0x00, 0xf0, 0x11, 0x00


	//----- nvinfo : EIATTR_KPARAM_INFO
	.align		4
.L_50:
        /*0158*/ 	.byte	0x04, 0x17
        /*015a*/ 	.short	(.L_52 - .L_51)
.L_51:
        /*015c*/ 	.word	0x00000000
        /*0160*/ 	.short	0x0004
        /*0162*/ 	.short	0x0020
        /*0164*/ 	.byte	0x00, 0xf4, 0x21, 0x00


	//----- nvinfo : EIATTR_KPARAM_INFO
	.align		4
.L_52:
        /*0168*/ 	.byte	0x04, 0x17
        /*016a*/ 	.short	(.L_54 - .L_53)
.L_53:
        /*016c*/ 	.word	0x00000000
        /*0170*/ 	.short	0x0003
        /*0172*/ 	.short	0x0018
        /*0174*/ 	.byte	0x00, 0xf4, 0x21, 0x00


	//----- nvinfo : EIATTR_KPARAM_INFO
	.align		4
.L_54:
        /*0178*/ 	.byte	0x04, 0x17
        /*017a*/ 	.short	(.L_56 - .L_55)
.L_55:
        /*017c*/ 	.word	0x00000000
        /*0180*/ 	.short	0x0002
        /*0182*/ 	.short	0x0010
        /*0184*/ 	.byte	0x00, 0xf4, 0x21, 0x00


	//----- nvinfo : EIATTR_KPARAM_INFO
	.align		4
.L_56:
        /*0188*/ 	.byte	0x04, 0x17
        /*018a*/ 	.short	(.L_58 - .L_57)
.L_57:
        /*018c*/ 	.word	0x00000000
        /*0190*/ 	.short	0x0001
        /*0192*/ 	.short	0x0008
        /*0194*/ 	.byte	0x00, 0xf4, 0x21, 0x00


	//----- nvinfo : EIATTR_KPARAM_INFO
	.align		4
.L_58:
        /*0198*/ 	.byte	0x04, 0x17
        /*019a*/ 	.short	(.L_60 - .L_59)
.L_59:
        /*019c*/ 	.word	0x00000000
        /*01a0*/ 	.short	0x0000
        /*01a2*/ 	.short	0x0000
        /*01a4*/ 	.byte	0x00, 0xf4, 0x21, 0x00


	//----- nvinfo : EIATTR_SPARSE_MMA_MASK
	.align		4
.L_60:
        /*01a8*/ 	.byte	0x03, 0x50
        /*01aa*/ 	.short	0x0000


	//----- nvinfo : EIATTR_MAXREG_COUNT
	.align		4
        /*01ac*/ 	.byte	0x03, 0x1b
        /*01ae*/ 	.short	0x00ff


	//----- nvinfo : EIATTR_NUM_BARRIERS
	.align		4
        /*01b0*/ 	.byte	0x02, 0x4c
        /*01b2*/ 	.byte	0x01
	.zero		1


	//----- nvinfo : EIATTR_MERCURY_ISA_VERSION
	.align		4
        /*01b4*/ 	.byte	0x03, 0x5f
        /*01b6*/ 	.short	0x0101


	//----- nvinfo : EIATTR_COOP_GROUP_MASK_REGIDS
	.align		4
        /*01b8*/ 	.byte	0x04, 0x29
        /*01ba*/ 	.short	(.L_62 - .L_61)


	//   ....[0]....
.L_61:
        /*01bc*/ 	.word	0xffffffff


	//   ....[1]....
        /*01c0*/ 	.word	0xffffffff


	//   ....[2]....
        /*01c4*/ 	.word	0xffffffff


	//   ....[3]....
        /*01c8*/ 	.word	0xffffffff


	//   ....[4]....
        /*01cc*/ 	.word	0xffffffff


	//   ....[5]....
        /*01d0*/ 	.word	0xffffffff


	//   ....[6]....
        /*01d4*/ 	.word	0xffffffff


	//   ....[7]....
        /*01d8*/ 	.word	0xffffffff


	//   ....[8]....
        /*01dc*/ 	.word	0xffffffff


	//   ....[9]....
        /*01e0*/ 	.word	0xffffffff


	//   ....[10]....
        /*01e4*/ 	.word	0xffffffff


	//   ....[11]....
        /*01e8*/ 	.word	0xffffffff


	//   ....[12]....
        /*01ec*/ 	.word	0xffffffff


	//   ....[13]....
        /*01f0*/ 	.word	0xffffffff


	//   ....[14]....
        /*01f4*/ 	.word	0xffffffff


	//   ....[15]....
        /*01f8*/ 	.word	0xffffffff


	//   ....[16]....
        /*01fc*/ 	.word	0xffffffff


	//   ....[17]....
        /*0200*/ 	.word	0xffffffff


	//   ....[18]....
        /*0204*/ 	.word	0xffffffff


	//   ....[19]....
        /*0208*/ 	.word	0xffffffff


	//----- nvinfo : EIATTR_COOP_GROUP_INSTR_OFFSETS
	.align		4
.L_62:
        /*020c*/ 	.byte	0x04, 0x28
        /*020e*/ 	.short	(.L_64 - .L_63)


	//   ....[0]....
.L_63:
        /*0210*/ 	.word	0x000019e0


	//   ....[1]....
        /*0214*/ 	.word	0x000019f0


	//   ....[2]....
        /*0218*/ 	.word	0x00001a00


	//   ....[3]....
        /*021c*/ 	.word	0x00001a10


	//   ....[4]....
        /*0220*/ 	.word	0x00001a60


	//   ....[5]....
        /*0224*/ 	.word	0x00001a70


	//   ....[6]....
        /*0228*/ 	.word	0x00001a80


	//   ....[7]....
        /*022c*/ 	.word	0x00001a90


	//   ....[8]....
        /*0230*/ 	.word	0x00001b40


	//   ....[9]....
        /*0234*/ 	.word	0x00001b60


	//   ....[10]....
        /*0238*/ 	.word	0x00001dd0


	//   ....[11]....
        /*023c*/ 	.word	0x00001de0


	//   ....[12]....
        /*0240*/ 	.word	0x00001e00


	//   ....[13]....
        /*0244*/ 	.word	0x00001e10


	//   ....[14]....
        /*0248*/ 	.word	0x00001e40


	//   ....[15]....
        /*024c*/ 	.word	0x00001e80


	//   ....[16]....
        /*0250*/ 	.word	0x00001e90


	//   ....[17]....
        /*0254*/ 	.word	0x00001ea0


	//   ....[18]....
        /*0258*/ 	.word	0x00001f50


	//   ....[19]....
        /*025c*/ 	.word	0x00001f70


	//----- nvinfo : EIATTR_EXIT_INSTR_OFFSETS
	.align		4
.L_64:
        /*0260*/ 	.byte	0x04, 0x1c
        /*0262*/ 	.short	(.L_66 - .L_65)


	//   ....[0]....
.L_65:
        /*0264*/ 	.word	0x00003b50


	//   ....[1]....
        /*0268*/ 	.word	0x00003b80


	//----- nvinfo : EIATTR_REQNTID
	.align		4
.L_66:
        /*026c*/ 	.byte	0x04, 0x10
        /*026e*/ 	.short	(.L_68 - .L_67)
.L_67:
        /*0270*/ 	.word	0x00000080
        /*0274*/ 	.word	0x00000001
        /*0278*/ 	.word	0x00000001


	//----- nvinfo : EIATTR_CBANK_PARAM_SIZE
	.align		4
.L_68:
        /*027c*/ 	.byte	0x03, 0x19
        /*027e*/ 	.short	0x0088


	//----- nvinfo : EIATTR_PARAM_CBANK
	.align		4
        /*0280*/ 	.byte	0x04, 0x0a
        /*0282*/ 	.short	(.L_70 - .L_69)
	.align		4
.L_69:
        /*0284*/ 	.word	index@(.nv.constant0.attn_fwd)
        /*0288*/ 	.short	0x0210
        /*028a*/ 	.short	0x0088


	//----- nvinfo : EIATTR_SW_WAR
	.align		4
.L_70:
        /*028c*/ 	.byte	0x04, 0x36
        /*028e*/ 	.short	(.L_72 - .L_71)
.L_71:
        /*0290*/ 	.word	0x00000008
.L_72:


//--------------------- .nv.callgraph             --------------------------
	.section	.nv.callgraph,"",@"SHT_CUDA_CALLGRAPH"
	.align	4
	.sectionentsize	8
	.align		4
        /*0000*/ 	.word	0x00000000
	.align		4
        /*0004*/ 	.word	0xffffffff
	.align		4
        /*0008*/ 	.word	0x00000000
	.align		4
        /*000c*/ 	.word	0xfffffffe
	.align		4
        /*0010*/ 	.word	0x00000000
	.align		4
        /*0014*/ 	.word	0xfffffffd
	.align		4
        /*0018*/ 	.word	0x00000000
	.align		4
        /*001c*/ 	.word	0xfffffffc


//--------------------- .nv.constant4             --------------------------
	.section	.nv.constant4,"a",@progbits
	.align	8
	.align		8
.nv.constant4:
        /*0000*/ 	.dword	_$_str


//--------------------- .text.attn_fwd            --------------------------
	.section	.text.attn_fwd,"ax",@progbits
	.align	128
        .global         attn_fwd
        .type           attn_fwd,@function
        .size           attn_fwd,(.L_x_3 - attn_fwd)
        .other          attn_fwd,@"STO_CUDA_ENTRY STV_DEFAULT"
attn_fwd:
.text.attn_fwd:
[----:B------:R-:W-:Y:S01]  /*0000*/  LDC R1, c[0x0][0x28] ;  /* 0x00000a00ff017b82 */ /* 0x000fe20000000800 */
[----:B------:R-:W0:Y:S07]  /*0010*/  S2R R17, SR_TID.X ;  /* 0x0000000000117919 */ /* 0x000e2e0000002100 */
[----:B------:R-:W1:Y:S01]  /*0020*/  LDC R34, c[0x0][0x248] ;  /* 0x00009200ff227b82 */ /* 0x000e620000000800 */
[----:B------:R-:W-:Y:S01]  /*0030*/  ULDC.64 UR4, c[0x0][0x240] ;  /* 0x0000900000047ab9 */ /* 0x000fe20000000a00 */
[----:B------:R-:W-:Y:S01]  /*0040*/  ULDC.64 UR8, c[0x0][0x208] ;  /* 0x0000820000087ab9 */ /* 0x000fe20000000a00 */
[----:B------:R-:W2:Y:S05]  /*0050*/  S2R R0, SR_CTAID.X ;  /* 0x0000000000007919 */ /* 0x000eaa0000002500 */
[----:B------:R-:W3:Y:S08]  /*0060*/  S2UR UR7, SR_CTAID.Y ;  /* 0x00000000000779c3 */ /* 0x000ef00000002600 */
[----:B------:R-:W4:Y:S01]  /*0070*/  LDC.64 R36, c[0x0][0x210] ;  /* 0x00008400ff247b82 */ /* 0x000f220000000a00 */
[----:B0-----:R-:W-:Y:S01]  /*0080*/  SHF.R.U32.HI R16, RZ, 0x5, R17 ;  /* 0x00000005ff107819 */ /* 0x001fe20000011611 */
[----:B---3--:R-:W-:Y:S01]  /*0090*/  UIMAD UR4, UR7, UR4, URZ ;  /* 0x00000004070472a4 */ /* 0x008fe2000f8e023f */
[----:B------:R-:W-:-:S02]  /*00a0*/  LOP3.LUT R19, R17, 0x1f, RZ, 0xc0, !PT ;  /* 0x0000001f11137812 */ /* 0x000fc400078ec0ff */
[----:B------:R-:W-:Y:S01]  /*00b0*/  SGXT.U32 R16, R16, 0x2 ;  /* 0x000000021010781a */ /* 0x000fe20000000000 */
[----:B------:R-:W-:Y:S02]  /*00c0*/  USHF.L.U32 UR6, UR4, 0x1, URZ ;  /* 0x0000000104067899 */ /* 0x000fe4000800063f */
[----:B--2---:R-:W-:Y:S02]  /*00d0*/  IMAD R0, R0, 0x20, R19 ;  /* 0x0000002000007824 */ /* 0x004fe400078e0213 */
[----:B-1----:R-:W-:Y:S02]  /*00e0*/  IMAD R4, R16, R34, RZ ;  /* 0x0000002210047224 */ /* 0x002fe400078e02ff */
[----:B------:R-:W-:Y:S01]  /*00f0*/  IMAD R2, R0, UR5, RZ ;  /* 0x0000000500027c24 */ /* 0x000fe2000f8e02ff */
[----:B------:R-:W-:Y:S01]  /*0100*/  UIMAD.WIDE UR4, UR4, 0x2, URZ ;  /* 0x00000002040478a5 */ /* 0x000fe2000f8e023f */
[----:B------:R-:W-:Y:S02]  /*0110*/  IMAD R5, R34, 0x4, R4 ;  /* 0x0000000422057824 */ /* 0x000fe400078e0204 */
[----:B------:R-:W-:-:S02]  /*0120*/  IMAD.SHL.U32 R3, R2, 0x2, RZ ;  /* 0x0000000202037824 */ /* 0x000fc400078e00ff */
[----:B------:R-:W-:Y:S01]  /*0130*/  IMAD.HI R2, R2, 0x2, RZ ;  /* 0x0000000202027827 */ /* 0x000fe200078e02ff */
[----:B------:R-:W-:Y:S02]  /*0140*/  LEA R7, R34, R5, 0x2 ;  /* 0x0000000522077211 */ /* 0x000fe400078e10ff */
[----:B----4-:R-:W-:-:S03]  /*0150*/  IADD3 R36, P0, P1, R3, UR6, R36 ;  /* 0x0000000603247c10 */ /* 0x010fc6000f91e024 */
[----:B------:R-:W-:Y:S01]  /*0160*/  IMAD R9, R34, 0x4, R7 ;  /* 0x0000000422097824 */ /* 0x000fe200078e0207 */
[----:B------:R-:W-:Y:S02]  /*0170*/  IADD3.X R38, R2, UR5, R37, P0, P1 ;  /* 0x0000000502267c10 */ /* 0x000fe400087e2425 */
[-C--:B------:R-:W-:Y:S01]  /*0180*/  LEA R2, P0, R4, R36.reuse, 0x1 ;  /* 0x0000002404027211 */ /* 0x080fe200078008ff */
[----:B------:R-:W-:Y:S01]  /*0190*/  IMAD R11, R34, 0x4, R9 ;  /* 0x00000004220b7824 */ /* 0x000fe200078e0209 */
[----:B------:R-:W-:Y:S02]  /*01a0*/  LEA R6, P1, R7, R36, 0x1 ;  /* 0x0000002407067211 */ /* 0x000fe400078208ff */
[----:B------:R-:W-:Y:S01]  /*01b0*/  LEA.HI.X.SX32 R3, R4, R38, 0x1, P0 ;  /* 0x0000002604037211 */ /* 0x000fe200000f0eff */
[C---:B------:R-:W-:Y:S01]  /*01c0*/  IMAD R12, R34.reuse, 0x4, R11 ;  /* 0x00000004220c7824 */ /* 0x040fe200078e020b */
[----:B------:R-:W-:Y:S02]  /*01d0*/  LEA R4, P0, R5, R36, 0x1 ;  /* 0x0000002405047211 */ /* 0x000fe400078008ff */
[----:B------:R-:W-:Y:S01]  /*01e0*/  LEA.HI.X.SX32 R7, R7, R38, 0x1, P1 ;  /* 0x0000002607077211 */ /* 0x000fe200008f0eff */
[----:B------:R0:W2:Y:S01]  /*01f0*/  LDG.E.U16 R22, desc[UR8][R2.64] ;  /* 0x0000000802167981 */ /* 0x0000a2000c1e1500 */
[----:B------:R-:W-:-:S02]  /*0200*/  LEA R13, R34, R12, 0x2 ;  /* 0x0000000c220d7211 */ /* 0x000fc400078e10ff */
[----:B------:R-:W-:Y:S01]  /*0210*/  LEA.HI.X.SX32 R5, R5, R38, 0x1, P0 ;  /* 0x0000002605057211 */ /* 0x000fe200000f0eff */
[----:B------:R1:W3:Y:S01]  /*0220*/  LDG.E.U16 R24, desc[UR8][R6.64] ;  /* 0x0000000806187981 */ /* 0x0002e2000c1e1500 */
[-C--:B------:R-:W-:Y:S01]  /*0230*/  LEA R8, P0, R9, R36.reuse, 0x1 ;  /* 0x0000002409087211 */ /* 0x080fe200078008ff */
[C---:B------:R-:W-:Y:S01]  /*0240*/  IMAD R14, R34.reuse, 0x4, R13 ;  /* 0x00000004220e7824 */ /* 0x040fe200078e020d */
[----:B------:R-:W-:Y:S01]  /*0250*/  LEA R10, P1, R11, R36, 0x1 ;  /* 0x000000240b0a7211 */ /* 0x000fe200078208ff */
[----:B------:R4:W5:Y:S01]  /*0260*/  LDG.E.U16 R23, desc[UR8][R4.64] ;  /* 0x0000000804177981 */ /* 0x000962000c1e1500 */
[----:B------:R-:W-:Y:S01]  /*0270*/  LEA.HI.X.SX32 R9, R9, R38, 0x1, P0 ;  /* 0x0000002609097211 */ /* 0x000fe200000f0eff */
[----:B------:R-:W-:Y:S01]  /*0280*/  IMAD R15, R34, 0x4, R14 ;  /* 0x00000004220f7824 */ /* 0x000fe200078e020e */
[----:B0-----:R-:W-:-:S03]  /*0290*/  LEA R2, P0, R12, R36, 0x1 ;  /* 0x000000240c027211 */ /* 0x001fc600078008ff */
[----:B------:R-:W-:Y:S01]  /*02a0*/  IMAD R18, R34, 0x4, R15 ;  /* 0x0000000422127824 */ /* 0x000fe200078e020f */
[----:B------:R-:W-:Y:S01]  /*02b0*/  LEA.HI.X.SX32 R3, R12, R38, 0x1, P0 ;  /* 0x000000260c037211 */ /* 0x000fe200000f0eff */
[----:B------:R0:W5:Y:S01]  /*02c0*/  LDG.E.U16 R25, desc[UR8][R8.64] ;  /* 0x0000000808197981 */ /* 0x000162000c1e1500 */
[----:B-1----:R-:W-:Y:S02]  /*02d0*/  LEA R6, P0, R13, R36, 0x1 ;  /* 0x000000240d067211 */ /* 0x002fe400078008ff */
[C---:B------:R-:W-:Y:S01]  /*02e0*/  LEA R20, R34.reuse, R18, 0x2 ;  /* 0x0000001222147211 */ /* 0x040fe200078e10ff */
[----:B------:R-:W5:Y:S01]  /*02f0*/  LDG.E.U16 R27, desc[UR8][R2.64] ;  /* 0x00000008021b7981 */ /* 0x000f62000c1e1500 */
[-C--:B------:R-:W-:Y:S02]  /*0300*/  LEA.HI.X.SX32 R11, R11, R38.reuse, 0x1, P1 ;  /* 0x000000260b0b7211 */ /* 0x080fe400008f0eff */
[----:B------:R-:W-:Y:S01]  /*0310*/  LEA.HI.X.SX32 R7, R13, R38, 0x1, P0 ;  /* 0x000000260d077211 */ /* 0x000fe200000f0eff */
[----:B------:R-:W-:Y:S01]  /*0320*/  IMAD R21, R34, 0x4, R20 ;  /* 0x0000000422157824 */ /* 0x000fe200078e0214 */
[C---:B----4-:R-:W-:Y:S01]  /*0330*/  LEA R4, P0, R14.reuse, R36, 0x1 ;  /* 0x000000240e047211 */ /* 0x050fe200078008ff */
[----:B------:R1:W4:Y:S03]  /*0340*/  LDG.E.U16 R26, desc[UR8][R10.64] ;  /* 0x000000080a1a7981 */ /* 0x000326000c1e1500 */
[----:B------:R-:W-:Y:S01]  /*0350*/  LEA.HI.X.SX32 R5, R14, R38, 0x1, P0 ;  /* 0x000000260e057211 */ /* 0x000fe200000f0eff */
[----:B------:R1:W5:Y:S01]  /*0360*/  LDG.E.U16 R28, desc[UR8][R6.64] ;  /* 0x00000008061c7981 */ /* 0x000362000c1e1500 */
[----:B0-----:R-:W-:-:S02]  /*0370*/  LEA R8, P0, R20, R36, 0x1 ;  /* 0x0000002414087211 */ /* 0x001fc400078008ff */
[----:B------:R-:W-:Y:S01]  /*0380*/  LEA R12, P1, R15, R36, 0x1 ;  /* 0x000000240f0c7211 */ /* 0x000fe200078208ff */
[----:B------:R0:W5:Y:S01]  /*0390*/  LDG.E.U16 R29, desc[UR8][R4.64] ;  /* 0x00000008041d7981 */ /* 0x000162000c1e1500 */
[----:B-1----:R-:W-:Y:S01]  /*03a0*/  IMAD R10, R34, 0x4, R21 ;  /* 0x00000004220a7824 */ /* 0x002fe200078e0215 */
[----:B------:R-:W-:-:S03]  /*03b0*/  LEA.HI.X.SX32 R9, R20, R38, 0x1, P0 ;  /* 0x0000002614097211 */ /* 0x000fc600000f0eff */
[----:B------:R-:W-:Y:S01]  /*03c0*/  IMAD R11, R34, 0x4, R10 ;  /* 0x00000004220b7824 */ /* 0x000fe200078e020a */
[C---:B------:R-:W-:Y:S01]  /*03d0*/  LEA R2, P0, R10.reuse, R36, 0x1 ;  /* 0x000000240a027211 */ /* 0x040fe200078008ff */
[----:B------:R-:W5:Y:S01]  /*03e0*/  LDG.E.U16 R32, desc[UR8][R8.64] ;  /* 0x0000000808207981 */ /* 0x000f62000c1e1500 */
[-C--:B------:R-:W-:Y:S02]  /*03f0*/  LEA.HI.X.SX32 R13, R15, R38.reuse, 0x1, P1 ;  /* 0x000000260f0d7211 */ /* 0x080fe400008f0eff */
[----:B------:R-:W-:Y:S02]  /*0400*/  LEA.HI.X.SX32 R3, R10, R38, 0x1, P0 ;  /* 0x000000260a037211 */ /* 0x000fe400000f0eff */
[----:B------:R-:W-:Y:S01]  /*0410*/  LEA R15, R34, R11, 0x2 ;  /* 0x0000000b220f7211 */ /* 0x000fe200078e10ff */
[----:B------:R1:W5:Y:S01]  /*0420*/  LDG.E.U16 R30, desc[UR8][R12.64] ;  /* 0x000000080c1e7981 */ /* 0x000362000c1e1500 */
[-C--:B------:R-:W-:Y:S02]  /*0430*/  LEA R6, P0, R18, R36.reuse, 0x1 ;  /* 0x0000002412067211 */ /* 0x080fe400078008ff */
[----:B------:R-:W-:Y:S01]  /*0440*/  LEA R14, P1, R15, R36, 0x1 ;  /* 0x000000240f0e7211 */ /* 0x000fe200078208ff */
[----:B------:R-:W-:Y:S01]  /*0450*/  IMAD R20, R34, 0x4, R15 ;  /* 0x0000000422147824 */ /* 0x000fe200078e020f */
[----:B------:R-:W-:Y:S01]  /*0460*/  LEA.HI.X.SX32 R7, R18, R38, 0x1, P0 ;  /* 0x0000002612077211 */ /* 0x000fe200000f0eff */
[----:B------:R1:W5:Y:S01]  /*0470*/  LDG.E.U16 R34, desc[UR8][R2.64] ;  /* 0x0000000802227981 */ /* 0x000362000c1e1500 */
[----:B0-----:R-:W-:-:S02]  /*0480*/  LEA R4, P0, R21, R36, 0x1 ;  /* 0x0000002415047211 */ /* 0x001fc400078008ff */
[-C--:B------:R-:W-:Y:S01]  /*0490*/  LEA.HI.X.SX32 R15, R15, R38.reuse, 0x1, P1 ;  /* 0x000000260f0f7211 */ /* 0x080fe200008f0eff */
[----:B------:R-:W5:Y:S01]  /*04a0*/  LDG.E.U16 R9, desc[UR8][R6.64] ;  /* 0x0000000806097981 */ /* 0x000f62000c1e1500 */
[----:B------:R-:W-:Y:S02]  /*04b0*/  LEA.HI.X.SX32 R5, R21, R38, 0x1, P0 ;  /* 0x0000002615057211 */ /* 0x000fe400000f0eff */
[CC--:B-1----:R-:W-:Y:S01]  /*04c0*/  LEA R12, P0, R20.reuse, R36.reuse, 0x1 ;  /* 0x00000024140c7211 */ /* 0x0c2fe200078008ff */
[----:B------:R-:W5:Y:S01]  /*04d0*/  LDG.E.U16 R14, desc[UR8][R14.64] ;  /* 0x000000080e0e7981 */ /* 0x000f62000c1e1500 */
[C---:B------:R-:W-:Y:S02]  /*04e0*/  LEA R10, P1, R11.reuse, R36, 0x1 ;  /* 0x000000240b0a7211 */ /* 0x040fe400078208ff */
[-C--:B------:R-:W-:Y:S01]  /*04f0*/  LEA.HI.X.SX32 R13, R20, R38.reuse, 0x1, P0 ;  /* 0x00000026140d7211 */ /* 0x080fe200000f0eff */
[----:B------:R-:W5:Y:S01]  /*0500*/  LDG.E.U16 R21, desc[UR8][R4.64] ;  /* 0x0000000804157981 */ /* 0x000f62000c1e1500 */
[----:B------:R-:W-:-:S04]  /*0510*/  LEA.HI.X.SX32 R11, R11, R38, 0x1, P1 ;  /* 0x000000260b0b7211 */ /* 0x000fc800008f0eff */
[----:B------:R0:W5:Y:S04]  /*0520*/  LDG.E.U16 R13, desc[UR8][R12.64] ;  /* 0x000000080c0d7981 */ /* 0x000168000c1e1500 */
[----:B------:R1:W5:Y:S01]  /*0530*/  LDG.E.U16 R31, desc[UR8][R10.64] ;  /* 0x000000080a1f7981 */ /* 0x000362000c1e1500 */
[----:B------:R-:W1:Y:S01]  /*0540*/  S2R R2, SR_TID.X ;  /* 0x0000000000027919 */ /* 0x000e620000002100 */
[----:B0-----:R-:W0:Y:S01]  /*0550*/  LDC R12, c[0x0][0x280] ;  /* 0x0000a000ff0c7b82 */ /* 0x001e220000000800 */
[----:B------:R-:W-:Y:S02]  /*0560*/  LOP3.LUT R20, R17, 0x3f, RZ, 0xc0, !PT ;  /* 0x0000003f11147812 */ /* 0x000fe400078ec0ff */
[----:B------:R-:W-:-:S05]  /*0570*/  SHF.R.S32.HI R3, RZ, 0x6, R17 ;  /* 0x00000006ff037819 */ /* 0x000fca0000011411 */
[----:B------:R-:W0:Y:S01]  /*0580*/  S2UR UR6, SR_CgaCtaId ;  /* 0x00000000000679c3 */ /* 0x000e220000008800 */
[----:B------:R-:W-:Y:S01]  /*0590*/  IMAD.SHL.U32 R6, R20, 0x2, RZ ;  /* 0x0000000214067824 */ /* 0x000fe200078e00ff */
[----:B------:R-:W-:-:S04]  /*05a0*/  SGXT R3, R3, 0x1 ;  /* 0x000000010303781a */ /* 0x000fc80000000200 */
[----:B------:R-:W-:Y:S01]  /*05b0*/  LOP3.LUT R3, R6, 0x90, R3, 0x78, !PT ;  /* 0x0000009006037812 */ /* 0x000fe200078e7803 */
[C---:B-1----:R-:W-:Y:S01]  /*05c0*/  IMAD.SHL.U32 R8, R2.reuse, 0x2, RZ ;  /* 0x0000000202087824 */ /* 0x042fe200078e00ff */
[--C-:B------:R-:W-:Y:S02]  /*05d0*/  SHF.R.S32.HI R5, RZ, 0x3, R2.reuse ;  /* 0x00000003ff057819 */ /* 0x100fe40000011402 */
[----:B------:R-:W-:Y:S02]  /*05e0*/  LOP3.LUT R15, R2, 0x60, RZ, 0xc0, !PT ;  /* 0x00000060020f7812 */ /* 0x000fe400078ec0ff */
[----:B------:R-:W-:Y:S02]  /*05f0*/  LOP3.LUT R4, R8, 0x3c, RZ, 0xc0, !PT ;  /* 0x0000003c08047812 */ /* 0x000fe400078ec0ff */
[----:B------:R-:W-:Y:S02]  /*0600*/  SGXT R5, R5, 0x1 ;  /* 0x000000010505781a */ /* 0x000fe40000000200 */
[----:B------:R-:W-:-:S02]  /*0610*/  SHF.R.S32.HI R6, RZ, 0x4, R2 ;  /* 0x00000004ff067819 */ /* 0x000fc40000011402 */
[----:B------:R-:W-:Y:S02]  /*0620*/  LEA R7, R15, R4, 0x3 ;  /* 0x000000040f077211 */ /* 0x000fe400078e18ff */
[----:B------:R-:W-:Y:S02]  /*0630*/  LOP3.LUT R4, R2, 0x7, RZ, 0xc0, !PT ;  /* 0x0000000702047812 */ /* 0x000fe400078ec0ff */
[----:B------:R-:W-:Y:S02]  /*0640*/  LOP3.LUT R11, R5, 0x440, RZ, 0xc0, !PT ;  /* 0x00000440050b7812 */ /* 0x000fe400078ec0ff */
[----:B------:R-:W-:Y:S01]  /*0650*/  SGXT R6, R6, 0x1 ;  /* 0x000000010606781a */ /* 0x000fe20000000200 */
[C---:B------:R-:W-:Y:S02]  /*0660*/  IMAD.SHL.U32 R10, R2.reuse, 0x40, RZ ;  /* 0x00000040020a7824 */ /* 0x040fe400078e00ff */
[----:B------:R-:W-:Y:S01]  /*0670*/  IMAD.SHL.U32 R5, R2, 0x4, RZ ;  /* 0x0000000402057824 */ /* 0x000fe200078e00ff */
[----:B------:R-:W-:Y:S01]  /*0680*/  LOP3.LUT R8, R6, 0x804, RZ, 0xc0, !PT ;  /* 0x0000080406087812 */ /* 0x000fe200078ec0ff */
[----:B------:R-:W-:Y:S01]  /*0690*/  IMAD R11, R4, 0x8, R11 ;  /* 0x00000008040b7824 */ /* 0x000fe200078e020b */
[----:B------:R-:W-:Y:S01]  /*06a0*/  UMOV UR4, 0x400 ;  /* 0x0000040000047882 */ /* 0x000fe20000000000 */
[----:B0-----:R-:W-:Y:S01]  /*06b0*/  ISETP.GE.AND P1, PT, R12, 0x1, PT ;  /* 0x000000010c00780c */ /* 0x001fe20003f26270 */
[----:B------:R-:W-:Y:S01]  /*06c0*/  ULEA UR6, UR6, UR4, 0x18 ;  /* 0x0000000406067291 */ /* 0x000fe2000f8ec03f */
[----:B------:R-:W-:-:S02]  /*06d0*/  LOP3.LUT R6, R10, 0x40, RZ, 0xc0, !PT ;  /* 0x000000400a067812 */ /* 0x000fc400078ec0ff */
[----:B------:R-:W-:Y:S02]  /*06e0*/  LOP3.LUT R8, R8, 0x80, R5, 0xf8, !PT ;  /* 0x0000008008087812 */ /* 0x000fe400078ef805 */
[----:B------:R-:W-:Y:S02]  /*06f0*/  LOP3.LUT R11, R11, 0x40, R2, 0x78, !PT ;  /* 0x000000400b0b7812 */ /* 0x000fe400078e7802 */
[----:B------:R-:W-:Y:S02]  /*0700*/  IADD3 R6, R6, R7, RZ ;  /* 0x0000000706067210 */ /* 0x000fe40007ffe0ff */
[----:B------:R-:W-:Y:S02]  /*0710*/  LOP3.LUT R7, R8, R11, RZ, 0xfc, !PT ;  /* 0x0000000b08077212 */ /* 0x000fe400078efcff */
[----:B------:R-:W-:Y:S02]  /*0720*/  LOP3.LUT R8, R3, 0x20, RZ, 0x3c, !PT ;  /* 0x0000002003087812 */ /* 0x000fe400078e3cff */
[----:B------:R-:W-:-:S02]  /*0730*/  LOP3.LUT R18, R17, 0x60, RZ, 0xc0, !PT ;  /* 0x0000006011127812 */ /* 0x000fc400078ec0ff */
[----:B------:R-:W-:Y:S02]  /*0740*/  LOP3.LUT R15, R2, 0x7f, RZ, 0xc0, !PT ;  /* 0x0000007f020f7812 */ /* 0x000fe400078ec0ff */
[----:B------:R-:W-:Y:S01]  /*0750*/  R2UR UR4, R18 ;  /* 0x00000000120472ca */ /* 0x000fe200000e0000 */
[----:B------:R-:W-:Y:S01]  /*0760*/  IMAD.MOV.U32 R10, RZ, RZ, 0x3f800000 ;  /* 0x3f800000ff0a7424 */ /* 0x000fe200078e00ff */
[----:B------:R-:W-:Y:S01]  /*0770*/  ISETP.GE.U32.AND P0, PT, R15, 0x20, PT ;  /* 0x000000200f00780c */ /* 0x000fe20003f06070 */
[----:B------:R-:W-:Y:S01]  /*0780*/  IMAD.MOV.U32 R72, RZ, RZ, -0x800000 ;  /* 0xff800000ff487424 */ /* 0x000fe200078e00ff */
[----:B------:R-:W-:Y:S01]  /*0790*/  MOV R73, 0xff800000 ;  /* 0xff80000000497802 */ /* 0x000fe20000000f00 */
[----:B------:R-:W-:Y:S01]  /*07a0*/  IMAD.MOV.U32 R74, RZ, RZ, -0x800000 ;  /* 0xff800000ff4a7424 */ /* 0x000fe200078e00ff */
[----:B------:R-:W-:Y:S01]  /*07b0*/  CS2R R44, SRZ ;  /* 0x00000000002c7805 */ /* 0x000fe2000001ff00 */
[----:B------:R-:W-:Y:S01]  /*07c0*/  IMAD.MOV.U32 R75, RZ, RZ, -0x800000 ;  /* 0xff800000ff4b7424 */ /* 0x000fe200078e00ff */
[----:B------:R-:W-:Y:S01]  /*07d0*/  CS2R R46, SRZ ;  /* 0x00000000002e7805 */ /* 0x000fe2000001ff00 */
[----:B------:R-:W-:Y:S01]  /*07e0*/  IMAD.MOV.U32 R11, RZ, RZ, 0x3f800000 ;  /* 0x3f800000ff0b7424 */ /* 0x000fe200078e00ff */
[----:B------:R-:W-:-:S02]  /*07f0*/  CS2R R40, SRZ ;  /* 0x0000000000287805 */ /* 0x000fc4000001ff00 */
[----:B------:R-:W-:Y:S02]  /*0800*/  CS2R R42, SRZ ;  /* 0x00000000002a7805 */ /* 0x000fe4000001ff00 */
[----:B------:R-:W-:Y:S02]  /*0810*/  CS2R R36, SRZ ;  /* 0x0000000000247805 */ /* 0x000fe4000001ff00 */
[----:B------:R-:W-:Y:S02]  /*0820*/  CS2R R38, SRZ ;  /* 0x0000000000267805 */ /* 0x000fe4000001ff00 */
[C---:B------:R-:W-:Y:S01]  /*0830*/  LOP3.LUT R18, R17.reuse, 0x7f, RZ, 0xc0, !PT ;  /* 0x0000007f11127812 */ /* 0x040fe200078ec0ff */
[----:B------:R-:W-:Y:S01]  /*0840*/  IMAD.SHL.U32 R15, R17, 0x40, RZ ;  /* 0x00000040110f7824 */ /* 0x000fe200078e00ff */
[----:B--2---:R-:W-:Y:S04]  /*0850*/  STS.U16 [R3+UR6], R22 ;  /* 0x0000001603007988 */ /* 0x004fe80008000406 */
[----:B---3--:R-:W-:Y:S04]  /*0860*/  STS.U16 [R3+UR6+0x200], R24 ;  /* 0x0002001803007988 */ /* 0x008fe80008000406 */
[----:B----4-:R-:W-:Y:S04]  /*0870*/  STS.U16 [R3+UR6+0x400], R26 ;  /* 0x0004001a03007988 */ /* 0x010fe80008000406 */
[----:B-----5:R-:W-:Y:S04]  /*0880*/  STS.U16 [R3+UR6+0x600], R28 ;  /* 0x0006001c03007988 */ /* 0x020fe80008000406 */
[----:B------:R0:W-:Y:S04]  /*0890*/  STS.U16 [R3+UR6+0xa00], R32 ;  /* 0x000a002003007988 */ /* 0x0001e80008000406 */
[----:B------:R-:W-:Y:S04]  /*08a0*/  STS.U16 [R3+UR6+0x800], R30 ;  /* 0x0008001e03007988 */ /* 0x000fe80008000406 */
[----:B------:R1:W-:Y:S01]  /*08b0*/  STS.U16 [R3+UR6+0xc00], R34 ;  /* 0x000c002203007988 */ /* 0x0003e20008000406 */
[----:B0-----:R-:W-:-:S03]  /*08c0*/  CS2R R32, SRZ ;  /* 0x0000000000207805 */ /* 0x001fc6000001ff00 */
[----:B------:R0:W-:Y:S04]  /*08d0*/  STS.U16 [R3+UR6+0xe00], R14 ;  /* 0x000e000e03007988 */ /* 0x0001e80008000406 */
[----:B------:R-:W-:Y:S01]  /*08e0*/  STS.U16 [R8+UR6+0x100], R23 ;  /* 0x0001001708007988 */ /* 0x000fe20008000406 */
[----:B-1----:R-:W-:-:S03]  /*08f0*/  CS2R R34, SRZ ;  /* 0x0000000000227805 */ /* 0x002fc6000001ff00 */
[----:B------:R-:W-:Y:S04]  /*0900*/  STS.U16 [R8+UR6+0x300], R25 ;  /* 0x0003001908007988 */ /* 0x000fe80008000406 */
[----:B------:R1:W-:Y:S01]  /*0910*/  STS.U16 [R8+UR6+0x500], R27 ;  /* 0x0005001b08007988 */ /* 0x0003e20008000406 */
[----:B0-----:R-:W-:-:S03]  /*0920*/  LOP3.LUT R14, R17, 0x7, RZ, 0xc0, !PT ;  /* 0x00000007110e7812 */ /* 0x001fc600078ec0ff */
[----:B------:R-:W-:Y:S04]  /*0930*/  STS.U16 [R8+UR6+0x700], R29 ;  /* 0x0007001d08007988 */ /* 0x000fe80008000406 */
[----:B------:R0:W-:Y:S04]  /*0940*/  STS.U16 [R8+UR6+0x900], R9 ;  /* 0x0009000908007988 */ /* 0x0001e80008000406 */
[----:B------:R-:W-:Y:S01]  /*0950*/  STS.U16 [R8+UR6+0xb00], R21 ;  /* 0x000b001508007988 */ /* 0x000fe20008000406 */
[----:B-1----:R-:W-:-:S03]  /*0960*/  MOV R27, 0x3f800000 ;  /* 0x3f800000001b7802 */ /* 0x002fc60000000f00 */
[----:B------:R-:W-:Y:S04]  /*0970*/  STS.U16 [R8+UR6+0xd00], R31 ;  /* 0x000d001f08007988 */ /* 0x000fe80008000406 */
[----:B------:R1:W-:Y:S01]  /*0980*/  STS.U16 [R8+UR6+0xf00], R13 ;  /* 0x000f000d08007988 */ /* 0x0003e20008000406 */
[----:B0-----:R-:W-:Y:S02]  /*0990*/  IMAD.MOV.U32 R9, RZ, RZ, 0x3f800000 ;  /* 0x3f800000ff097424 */ /* 0x001fe400078e00ff */
[----:B-1----:R-:W-:Y:S01]  /*09a0*/  IMAD.SHL.U32 R13, R17, 0x2, RZ ;  /* 0x00000002110d7824 */ /* 0x002fe200078e00ff */
[----:B------:R-:W-:Y:S06]  /*09b0*/  @!P1 BRA `(.L_x_0) ;  /* 0x0000001c00549947 */ /* 0x000fec0003800000 */
[----:B------:R-:W0:Y:S01]  /*09c0*/  LDC.64 R44, c[0x0][0x250] ;  /* 0x00009400ff2c7b82 */ /* 0x000e220000000a00 */
[----:B------:R-:W-:Y:S01]  /*09d0*/  SHF.R.U32.HI R10, RZ, 0x6, R17 ;  /* 0x00000006ff0a7819 */ /* 0x000fe20000011611 */
[----:B------:R-:W-:Y:S01]  /*09e0*/  IMAD.SHL.U32 R9, R17, 0x8, RZ ;  /* 0x0000000811097824 */ /* 0x000fe200078e00ff */
[----:B------:R-:W-:Y:S02]  /*09f0*/  USHF.R.U32.HI UR5, URZ, 0x1, UR4 ;  /* 0x000000013f057899 */ /* 0x000fe40008011604 */
[----:B------:R-:W-:Y:S01]  /*0a00*/  IMAD.U32 R11, RZ, RZ, UR4 ;  /* 0x00000004ff0b7e24 */ /* 0x000fe2000f8e00ff */
[----:B------:R-:W-:Y:S01]  /*0a10*/  SGXT.U32 R10, R10, 0x1 ;  /* 0x000000010a0a781a */ /* 0x000fe20000000000 */
[----:B------:R-:W-:Y:S01]  /*0a20*/  ULEA UR4, UR4, UR6, 0x4 ;  /* 0x0000000604047291 */ /* 0x000fe2000f8e203f */
[----:B------:R-:W-:Y:S01]  /*0a30*/  IMAD.MOV.U32 R109, RZ, RZ, -0x800000 ;  /* 0xff800000ff6d7424 */ /* 0x000fe200078e00ff */
[----:B------:R-:W1:Y:S01]  /*0a40*/  LDC R50, c[0x0][0x268] ;  /* 0x00009a00ff327b82 */ /* 0x000e620000000800 */
[----:B------:R-:W-:Y:S01]  /*0a50*/  IMAD R38, R11, 0x2, R14 ;  /* 0x000000020b267824 */ /* 0x000fe200078e020e */
[----:B------:R-:W-:Y:S01]  /*0a60*/  ULDC.64 UR10, c[0x0][0x218] ;  /* 0x00008600000a7ab9 */ /* 0x000fe20000000a00 */
[----:B------:R-:W-:Y:S01]  /*0a70*/  IMAD.MOV.U32 R105, RZ, RZ, -0x800000 ;  /* 0xff800000ff697424 */ /* 0x000fe200078e00ff */
[----:B------:R-:W-:Y:S01]  /*0a80*/  MOV R108, 0xff800000 ;  /* 0xff800000006c7802 */ /* 0x000fe20000000f00 */
[----:B------:R-:W-:-:S02]  /*0a90*/  IMAD.SHL.U32 R38, R38, 0x10, RZ ;  /* 0x0000001026267824 */ /* 0x000fc400078e00ff */
[----:B------:R-:W-:Y:S01]  /*0aa0*/  IMAD.MOV.U32 R104, RZ, RZ, -0x800000 ;  /* 0xff800000ff687424 */ /* 0x000fe200078e00ff */
[----:B------:R-:W2:Y:S02]  /*0ab0*/  LDC.64 R82, c[0x0][0x220] ;  /* 0x00008800ff527b82 */ /* 0x000ea40000000a00 */
[--C-:B------:R-:W-:Y:S01]  /*0ac0*/  LOP3.LUT R11, R38, 0x30, R13.reuse, 0x78, !PT ;  /* 0x00000030260b7812 */ /* 0x100fe200078e780d */
[----:B0-----:R-:W-:Y:S01]  /*0ad0*/  IMAD R22, R10, R45, RZ ;  /* 0x0000002d0a167224 */ /* 0x001fe200078e02ff */
[----:B------:R-:W-:Y:S02]  /*0ae0*/  LOP3.LUT R10, R9, 0x30, RZ, 0xc0, !PT ;  /* 0x00000030090a7812 */ /* 0x000fe400078ec0ff */
[----:B------:R-:W-:Y:S02]  /*0af0*/  LEA R9, R19, UR6, 0x6 ;  /* 0x0000000613097c11 */ /* 0x000fe4000f8e30ff */
[C---:B------:R-:W-:Y:S02]  /*0b00*/  LEA R24, R45.reuse, R22, 0x1 ;  /* 0x000000162d187211 */ /* 0x040fe400078e08ff */
[----:B------:R-:W-:Y:S01]  /*0b10*/  LOP3.LUT R12, R10, UR5, RZ, 0x3c, !PT ;  /* 0x000000050a0c7c12 */ /* 0x000fe2000f8e3cff */
[----:B-1----:R-:W-:Y:S01]  /*0b20*/  IMAD R21, R16, R50, RZ ;  /* 0x0000003210157224 */ /* 0x002fe200078e02ff */
[----:B------:R-:W-:Y:S01]  /*0b30*/  LOP3.LUT R40, R10, 0x30, R13, 0x78, !PT ;  /* 0x000000300a287812 */ /* 0x000fe200078e780d */
[C---:B------:R-:W-:Y:S01]  /*0b40*/  IMAD R26, R45.reuse, 0x2, R24 ;  /* 0x000000022d1a7824 */ /* 0x040fe200078e0218 */
[----:B------:R-:W-:Y:S01]  /*0b50*/  IADD3 R12, R12, R9, RZ ;  /* 0x000000090c0c7210 */ /* 0x000fe20007ffe0ff */
[----:B------:R-:W-:Y:S01]  /*0b60*/  IMAD.SHL.U32 R9, R14, 0x40, RZ ;  /* 0x000000400e097824 */ /* 0x000fe200078e00ff */
[----:B------:R-:W-:Y:S01]  /*0b70*/  LOP3.LUT R48, R10, 0x3c0, R15, 0xf8, !PT ;  /* 0x000003c00a307812 */ /* 0x000fe200078ef80f */
[----:B------:R-:W-:Y:S01]  /*0b80*/  IMAD R28, R45, 0x2, R26 ;  /* 0x000000022d1c7824 */ /* 0x000fe200078e021a */
[----:B------:R-:W-:Y:S01]  /*0b90*/  LOP3.LUT R15, R17, 0x10, RZ, 0xc0, !PT ;  /* 0x00000010110f7812 */ /* 0x000fe200078ec0ff */
[----:B------:R-:W-:Y:S01]  /*0ba0*/  IMAD R23, R50, 0x4, R21 ;  /* 0x0000000432177824 */ /* 0x000fe200078e0215 */
[----:B------:R-:W-:Y:S01]  /*0bb0*/  LOP3.LUT R36, R9, R10, RZ, 0xfc, !PT ;  /* 0x0000000a09247212 */ /* 0x000fe200078efcff */
[----:B------:R-:W-:Y:S01]  /*0bc0*/  IMAD R30, R45, 0x2, R28 ;  /* 0x000000022d1e7824 */ /* 0x000fe200078e021c */
[----:B------:R-:W-:-:S02]  /*0bd0*/  LEA R14, R14, R11, 0x7 ;  /* 0x0000000b0e0e7211 */ /* 0x000fc400078e38ff */
[----:B------:R-:W-:Y:S02]  /*0be0*/  LOP3.LUT R10, R36, 0x10, R13, 0x78, !PT ;  /* 0x00000010240a7812 */ /* 0x000fe400078e780d */
[----:B------:R-:W-:Y:S02]  /*0bf0*/  LEA R32, R45, R30, 0x1 ;  /* 0x0000001e2d207211 */ /* 0x000fe400078e08ff */
[----:B------:R-:W-:Y:S01]  /*0c00*/  IADD3 R13, R9, UR4, R40 ;  /* 0x00000004090d7c10 */ /* 0x000fe2000fffe028 */
[----:B------:R-:W-:Y:S01]  /*0c10*/  ULDC.64 UR4, c[0x0][0x260] ;  /* 0x0000980000047ab9 */ /* 0x000fe20000000a00 */
[----:B------:R-:W-:Y:S01]  /*0c20*/  IMAD R9, R44, UR7, RZ ;  /* 0x000000072c097c24 */ /* 0x000fe2000f8e02ff */
[----:B------:R-:W-:Y:S01]  /*0c30*/  UIMAD UR4, UR7, UR4, URZ ;  /* 0x00000004070472a4 */ /* 0x000fe2000f8e023f */
[----:B------:R-:W-:Y:S02]  /*0c40*/  IMAD R34, R45, 0x2, R32 ;  /* 0x000000022d227824 */ /* 0x000fe400078e0220 */
[----:B------:R-:W-:Y:S01]  /*0c50*/  IMAD R19, R19, UR5, RZ ;  /* 0x0000000513137c24 */ /* 0x000fe2000f8e02ff */
[----:B------:R-:W-:Y:S01]  /*0c60*/  ULDC UR5, c[0x0][0x258] ;  /* 0x0000960000057ab9 */ /* 0x000fe20000000800 */
[----:B------:R-:W-:-:S02]  /*0c70*/  IMAD R36, R45, 0x2, R34 ;  /* 0x000000022d247824 */ /* 0x000fc400078e0222 */
[----:B------:R-:W-:Y:S01]  /*0c80*/  IMAD R20, R20, UR5, RZ ;  /* 0x0000000514147c24 */ /* 0x000fe2000f8e02ff */
[----:B------:R-:W-:Y:S01]  /*0c90*/  USHF.L.U32 UR5, UR4, 0x1, URZ ;  /* 0x0000000104057899 */ /* 0x000fe2000800063f */
[----:B------:R-:W-:Y:S02]  /*0ca0*/  IMAD R38, R45, 0x2, R36 ;  /* 0x000000022d267824 */ /* 0x000fe400078e0224 */
[----:B------:R-:W-:Y:S01]  /*0cb0*/  IMAD R15, R15, 0x20, R10 ;  /* 0x000000200f0f7824 */ /* 0x000fe200078e020a */
[C---:B------:R-:W-:Y:S01]  /*0cc0*/  SHF.L.U32 R11, R20.reuse, 0x1, RZ ;  /* 0x00000001140b7819 */ /* 0x040fe200000006ff */
[----:B------:R-:W-:Y:S01]  /*0cd0*/  IMAD.SHL.U32 R10, R9, 0x2, RZ ;  /* 0x00000002090a7824 */ /* 0x000fe200078e00ff */
[----:B------:R-:W-:Y:S01]  /*0ce0*/  LEA R40, R45, R38, 0x1 ;  /* 0x000000262d287211 */ /* 0x000fe200078e08ff */
[----:B------:R-:W-:-:S03]  /*0cf0*/  IMAD.HI R20, R20, 0x2, RZ ;  /* 0x0000000214147827 */ /* 0x000fc600078e02ff */
[----:B------:R-:W-:Y:S01]  /*0d00*/  IADD3 R113, P1, P2, R11, UR10, R10 ;  /* 0x0000000a0b717c10 */ /* 0x000fe2000fa3e00a */
[----:B------:R-:W-:Y:S02]  /*0d10*/  IMAD R42, R45, 0x2, R40 ;  /* 0x000000022d2a7824 */ /* 0x000fe400078e0228 */
[----:B------:R-:W-:Y:S01]  /*0d20*/  IMAD.HI R9, R9, 0x2, RZ ;  /* 0x0000000209097827 */ /* 0x000fe200078e02ff */
[-C--:B------:R-:W-:Y:S02]  /*0d30*/  LEA R146, P3, R22, R113.reuse, 0x1 ;  /* 0x0000007116927211 */ /* 0x080fe400078608ff */
[-C--:B------:R-:W-:Y:S01]  /*0d40*/  LEA R144, P4, R24, R113.reuse, 0x1 ;  /* 0x0000007118907211 */ /* 0x080fe200078808ff */
[----:B------:R-:W-:Y:S01]  /*0d50*/  IMAD.SHL.U32 R11, R19, 0x2, RZ ;  /* 0x00000002130b7824 */ /* 0x000fe200078e00ff */
[----:B------:R-:W-:Y:S01]  /*0d60*/  IADD3.X R27, R20, UR11, R9, P1, P2 ;  /* 0x0000000b141b7c10 */ /* 0x000fe20008fe4409 */
[----:B------:R-:W-:Y:S01]  /*0d70*/  IMAD R44, R45, 0x2, R42 ;  /* 0x000000022d2c7824 */ /* 0x000fe200078e022a */
[----:B------:R-:W-:Y:S01]  /*0d80*/  LEA R140, P5, R28, R113, 0x1 ;  /* 0x000000711c8c7211 */ /* 0x000fe200078a08ff */
[----:B------:R-:W-:Y:S01]  /*0d90*/  IMAD.HI R20, R19, 0x2, RZ ;  /* 0x0000000213147827 */ /* 0x000fe200078e02ff */
[----:B--2---:R-:W-:Y:S01]  /*0da0*/  IADD3 R82, P1, P2, R11, UR5, R82 ;  /* 0x000000050b527c10 */ /* 0x004fe2000fa3e052 */
[----:B------:R-:W-:Y:S01]  /*0db0*/  UIMAD.WIDE UR4, UR4, 0x2, URZ ;  /* 0x00000002040478a5 */ /* 0x000fe2000f8e023f */
[----:B------:R-:W-:Y:S01]  /*0dc0*/  LEA.HI.X.SX32 R147, R22, R27, 0x1, P3 ;  /* 0x0000001b16937211 */ /* 0x000fe200018f0eff */
[C---:B------:R-:W-:Y:S01]  /*0dd0*/  IMAD R16, R45.reuse, 0x2, R44 ;  /* 0x000000022d107824 */ /* 0x040fe200078e022c */
[-C--:B------:R-:W-:Y:S01]  /*0de0*/  LEA R142, P3, R26, R113.reuse, 0x1 ;  /* 0x000000711a8e7211 */ /* 0x080fe200078608ff */
[----:B------:R-:W-:Y:S01]  /*0df0*/  IMAD R11, R50, 0x4, R23 ;  /* 0x00000004320b7824 */ /* 0x000fe200078e0217 */
[----:B------:R-:W-:Y:S01]  /*0e00*/  LEA R128, P6, R36, R113, 0x1 ;  /* 0x0000007124807211 */ /* 0x000fe200078c08ff */
[----:B------:R-:W-:Y:S01]  /*0e10*/  ULDC UR11, c[0x0][0x238] ;  /* 0x00008e00000b7ab9 */ /* 0x000fe20000000800 */
[----:B------:R-:W-:Y:S01]  /*0e20*/  LEA R46, R45, R16, 0x1 ;  /* 0x000000102d2e7211 */ /* 0x000fe200078e08ff */
[----:B------:R-:W-:Y:S01]  /*0e30*/  UMOV UR4, URZ ;  /* 0x0000003f00047c82 */ /* 0x000fe20008000000 */
[----:B------:R-:W-:-:S02]  /*0e40*/  LEA R25, R50, R11, 0x2 ;  /* 0x0000000b32197211 */ /* 0x000fc400078e10ff */
[C---:B------:R-:W-:Y:S02]  /*0e50*/  LEA R10, R45.reuse, R46, 0x1 ;  /* 0x0000002e2d0a7211 */ /* 0x040fe400078e08ff */
[-C--:B------:R-:W-:Y:S01]  /*0e60*/  LEA.HI.X.SX32 R145, R24, R27.reuse, 0x1, P4 ;  /* 0x0000001b18917211 */ /* 0x080fe200020f0eff */
[----:B------:R-:W-:Y:S01]  /*0e70*/  IMAD R19, R50, 0x4, R25 ;  /* 0x0000000432137824 */ /* 0x000fe200078e0219 */
[-C--:B------:R-:W-:Y:S01]  /*0e80*/  LEA.HI.X.SX32 R143, R26, R27.reuse, 0x1, P3 ;  /* 0x0000001b1a8f7211 */ /* 0x080fe200018f0eff */
[----:B------:R-:W-:Y:S01]  /*0e90*/  IMAD R9, R45, 0x2, R10 ;  /* 0x000000022d097824 */ /* 0x000fe200078e020a */
[----:B------:R-:W-:Y:S01]  /*0ea0*/  LEA.HI.X.SX32 R141, R28, R27, 0x1, P5 ;  /* 0x0000001b1c8d7211 */ /* 0x000fe200028f0eff */
[----:B------:R-:W-:Y:S01]  /*0eb0*/  IMAD R22, R50, 0x4, R19 ;  /* 0x0000000432167824 */ /* 0x000fe200078e0213 */
[-C--:B------:R-:W-:Y:S02]  /*0ec0*/  LEA R138, P3, R30, R113.reuse, 0x1 ;  /* 0x000000711e8a7211 */ /* 0x080fe400078608ff */
[----:B------:R-:W-:-:S02]  /*0ed0*/  LEA R134, P4, R32, R113, 0x1 ;  /* 0x0000007120867211 */ /* 0x000fc400078808ff */
[----:B------:R-:W-:Y:S02]  /*0ee0*/  LEA R132, P5, R34, R113, 0x1 ;  /* 0x0000007122847211 */ /* 0x000fe400078a08ff */
[----:B------:R-:W-:Y:S02]  /*0ef0*/  LEA.HI.X.SX32 R129, R36, R27, 0x1, P6 ;  /* 0x0000001b24817211 */ /* 0x000fe400030f0eff */
[----:B------:R-:W-:Y:S02]  /*0f00*/  CS2R R36, SRZ ;  /* 0x0000000000247805 */ /* 0x000fe4000001ff00 */
[----:B------:R-:W-:Y:S02]  /*0f10*/  LEA R120, P6, R44, R113, 0x1 ;  /* 0x000000712c787211 */ /* 0x000fe400078c08ff */
[-C--:B------:R-:W-:Y:S02]  /*0f20*/  LEA.HI.X.SX32 R139, R30, R27.reuse, 0x1, P3 ;  /* 0x0000001b1e8b7211 */ /* 0x080fe400018f0eff */
[----:B------:R-:W-:-:S02]  /*0f30*/  LEA.HI.X.SX32 R135, R32, R27, 0x1, P4 ;  /* 0x0000001b20877211 */ /* 0x000fc400020f0eff */
[----:B------:R-:W-:Y:S02]  /*0f40*/  CS2R R32, SRZ ;  /* 0x0000000000207805 */ /* 0x000fe4000001ff00 */
[----:B------:R-:W-:Y:S02]  /*0f50*/  LEA.HI.X.SX32 R133, R34, R27, 0x1, P5 ;  /* 0x0000001b22857211 */ /* 0x000fe400028f0eff */
[----:B------:R-:W-:Y:S02]  /*0f60*/  CS2R R34, SRZ ;  /* 0x0000000000227805 */ /* 0x000fe4000001ff00 */
[-C--:B------:R-:W-:Y:S02]  /*0f70*/  LEA R126, P3, R38, R113.reuse, 0x1 ;  /* 0x00000071267e7211 */ /* 0x080fe400078608ff */
[-C--:B------:R-:W-:Y:S02]  /*0f80*/  LEA R124, P4, R40, R113.reuse, 0x1 ;  /* 0x00000071287c7211 */ /* 0x080fe400078808ff */
[----:B------:R-:W-:-:S02]  /*0f90*/  LEA R122, P5, R42, R113, 0x1 ;  /* 0x000000712a7a7211 */ /* 0x000fc400078a08ff */
[----:B------:R-:W-:Y:S02]  /*0fa0*/  LEA.HI.X.SX32 R121, R44, R27, 0x1, P6 ;  /* 0x0000001b2c797211 */ /* 0x000fe400030f0eff */
[----:B------:R-:W-:Y:S02]  /*0fb0*/  CS2R R44, SRZ ;  /* 0x00000000002c7805 */ /* 0x000fe4000001ff00 */
[----:B------:R-:W-:Y:S02]  /*0fc0*/  LEA R24, R50, R22, 0x2 ;  /* 0x0000001632187211 */ /* 0x000fe400078e10ff */
[----:B------:R-:W-:Y:S02]  /*0fd0*/  LEA R112, P6, R9, R113, 0x1 ;  /* 0x0000007109707211 */ /* 0x000fe400078c08ff */
[----:B------:R-:W-:Y:S02]  /*0fe0*/  LEA.HI.X.SX32 R127, R38, R27, 0x1, P3 ;  /* 0x0000001b267f7211 */ /* 0x000fe400018f0eff */
[----:B------:R-:W-:-:S02]  /*0ff0*/  CS2R R38, SRZ ;  /* 0x0000000000267805 */ /* 0x000fc4000001ff00 */
[-C--:B------:R-:W-:Y:S02]  /*1000*/  LEA.HI.X.SX32 R125, R40, R27.reuse, 0x1, P4 ;  /* 0x0000001b287d7211 */ /* 0x080fe400020f0eff */
[----:B------:R-:W-:Y:S02]  /*1010*/  CS2R R40, SRZ ;  /* 0x0000000000287805 */ /* 0x000fe4000001ff00 */
[----:B------:R-:W-:Y:S02]  /*1020*/  LEA.HI.X.SX32 R123, R42, R27, 0x1, P5 ;  /* 0x0000001b2a7b7211 */ /* 0x000fe400028f0eff */
[----:B------:R-:W-:Y:S02]  /*1030*/  CS2R R42, SRZ ;  /* 0x00000000002a7805 */ /* 0x000fe4000001ff00 */
[-C--:B------:R-:W-:Y:S02]  /*1040*/  LEA R118, P3, R16, R113.reuse, 0x1 ;  /* 0x0000007110767211 */ /* 0x080fe400078608ff */
[----:B------:R-:W-:-:S02]  /*1050*/  LEA R116, P4, R46, R113, 0x1 ;  /* 0x000000712e747211 */ /* 0x000fc400078808ff */
[----:B------:R-:W-:Y:S02]  /*1060*/  LEA R114, P5, R10, R113, 0x1 ;  /* 0x000000710a727211 */ /* 0x000fe400078a08ff */
[-C--:B------:R-:W-:Y:S01]  /*1070*/  LEA.HI.X.SX32 R113, R9, R27.reuse, 0x1, P6 ;  /* 0x0000001b09717211 */ /* 0x080fe200030f0eff */
[----:B------:R-:W-:Y:S01]  /*1080*/  IMAD R9, R50, 0x4, R24 ;  /* 0x0000000432097824 */ /* 0x000fe200078e0218 */
[-C--:B------:R-:W-:Y:S02]  /*1090*/  LEA.HI.X.SX32 R119, R16, R27.reuse, 0x1, P3 ;  /* 0x0000001b10777211 */ /* 0x080fe400018f0eff */
[----:B------:R-:W-:Y:S01]  /*10a0*/  LEA.HI.X.SX32 R115, R10, R27, 0x1, P5 ;  /* 0x0000001b0a737211 */ /* 0x000fe200028f0eff */
[----:B------:R-:W-:Y:S01]  /*10b0*/  IMAD R10, R50, 0x4, R9 ;  /* 0x00000004320a7824 */ /* 0x000fe200078e0209 */
[----:B------:R-:W-:Y:S02]  /*10c0*/  IADD3.X R26, R20, UR5, R83, P1, P2 ;  /* 0x00000005141a7c10 */ /* 0x000fe40008fe4453 */
[----:B------:R-:W-:-:S02]  /*10d0*/  LEA R102, P3, R11, R82, 0x1 ;  /* 0x000000520b667211 */ /* 0x000fc400078608ff */
[----:B------:R-:W-:Y:S02]  /*10e0*/  LEA R106, P2, R23, R82, 0x1 ;  /* 0x00000052176a7211 */ /* 0x000fe400078408ff */
[----:B------:R-:W-:Y:S02]  /*10f0*/  LEA.HI.X.SX32 R103, R11, R26, 0x1, P3 ;  /* 0x0000001a0b677211 */ /* 0x000fe400018f0eff */
[C---:B------:R-:W-:Y:S02]  /*1100*/  LEA R11, R50.reuse, R10, 0x2 ;  /* 0x0000000a320b7211 */ /* 0x040fe400078e10ff */
[----:B------:R-:W-:Y:S02]  /*1110*/  LEA R110, P1, R21, R82, 0x1 ;  /* 0x00000052156e7211 */ /* 0x000fe400078208ff */
[----:B------:R-:W-:Y:S01]  /*1120*/  LEA.HI.X.SX32 R107, R23, R26, 0x1, P2 ;  /* 0x0000001a176b7211 */ /* 0x000fe200010f0eff */
[----:B------:R-:W-:Y:S01]  /*1130*/  IMAD R16, R50, 0x4, R11 ;  /* 0x0000000432107824 */ /* 0x000fe200078e020b */
[----:B------:R-:W-:-:S02]  /*1140*/  LEA R98, P2, R19, R82, 0x1 ;  /* 0x0000005213627211 */ /* 0x000fc400078408ff */
[----:B------:R-:W-:Y:S02]  /*1150*/  LEA.HI.X.SX32 R111, R21, R26, 0x1, P1 ;  /* 0x0000001a156f7211 */ /* 0x000fe400008f0eff */
[----:B------:R-:W-:Y:S02]  /*1160*/  LEA R100, P1, R25, R82, 0x1 ;  /* 0x0000005219647211 */ /* 0x000fe400078208ff */
[-C--:B------:R-:W-:Y:S01]  /*1170*/  LEA.HI.X.SX32 R99, R19, R26.reuse, 0x1, P2 ;  /* 0x0000001a13637211 */ /* 0x080fe200010f0eff */
[----:B------:R-:W-:Y:S01]  /*1180*/  IMAD R19, R50, 0x4, R16 ;  /* 0x0000000432137824 */ /* 0x000fe200078e0210 */
[----:B------:R-:W-:Y:S02]  /*1190*/  LEA.HI.X.SX32 R101, R25, R26, 0x1, P1 ;  /* 0x0000001a19657211 */ /* 0x000fe400008f0eff */
[-C--:B------:R-:W-:Y:S02]  /*11a0*/  LEA R96, P3, R22, R82.reuse, 0x1 ;  /* 0x0000005216607211 */ /* 0x080fe400078608ff */
[----:B------:R-:W-:-:S02]  /*11b0*/  LEA R94, P1, R24, R82, 0x1 ;  /* 0x00000052185e7211 */ /* 0x000fc400078208ff */
[C---:B------:R-:W-:Y:S02]  /*11c0*/  LEA R92, P2, R9.reuse, R82, 0x1 ;  /* 0x00000052095c7211 */ /* 0x040fe400078408ff */
[----:B------:R-:W-:Y:S02]  /*11d0*/  LEA R20, R50, R19, 0x2 ;  /* 0x0000001332147211 */ /* 0x000fe400078e10ff */
[-C--:B------:R-:W-:Y:S02]  /*11e0*/  LEA.HI.X.SX32 R97, R22, R26.reuse, 0x1, P3 ;  /* 0x0000001a16617211 */ /* 0x080fe400018f0eff */
[----:B------:R-:W-:Y:S02]  /*11f0*/  LEA.HI.X.SX32 R95, R24, R26, 0x1, P1 ;  /* 0x0000001a185f7211 */ /* 0x000fe400008f0eff */
[----:B------:R-:W-:Y:S02]  /*1200*/  LEA R90, P3, R10, R82, 0x1 ;  /* 0x000000520a5a7211 */ /* 0x000fe400078608ff */
[----:B------:R-:W-:Y:S01]  /*1210*/  LEA.HI.X.SX32 R93, R9, R26, 0x1, P2 ;  /* 0x0000001a095d7211 */ /* 0x000fe200010f0eff */
[----:B------:R-:W-:Y:S01]  /*1220*/  IMAD R9, R50, 0x4, R20 ;  /* 0x0000000432097824 */ /* 0x000fe200078e0214 */
[----:B------:R-:W-:-:S02]  /*1230*/  LEA R88, P1, R11, R82, 0x1 ;  /* 0x000000520b587211 */ /* 0x000fc400078208ff */
[-C--:B------:R-:W-:Y:S01]  /*1240*/  LEA.HI.X.SX32 R91, R10, R26.reuse, 0x1, P3 ;  /* 0x0000001a0a5b7211 */ /* 0x080fe200018f0eff */
[----:B------:R-:W-:Y:S01]  /*1250*/  IMAD R10, R50, 0x4, R9 ;  /* 0x00000004320a7824 */ /* 0x000fe200078e0209 */
[----:B------:R-:W-:Y:S02]  /*1260*/  LEA.HI.X.SX32 R89, R11, R26, 0x1, P1 ;  /* 0x0000001a0b597211 */ /* 0x000fe400008f0eff */
[-C--:B------:R-:W-:Y:S02]  /*1270*/  LEA R28, P1, R20, R82.reuse, 0x1 ;  /* 0x00000052141c7211 */ /* 0x080fe400078208ff */
[-C--:B------:R-:W-:Y:S02]  /*1280*/  LEA R86, P2, R16, R82.reuse, 0x1 ;  /* 0x0000005210567211 */ /* 0x080fe400078408ff */
[----:B------:R-:W-:Y:S02]  /*1290*/  LEA R84, P3, R19, R82, 0x1 ;  /* 0x0000005213547211 */ /* 0x000fe400078608ff */
[----:B------:R-:W-:-:S02]  /*12a0*/  LEA.HI.X.SX32 R29, R20, R26, 0x1, P1 ;  /* 0x0000001a141d7211 */ /* 0x000fc400008f0eff */
[----:B------:R-:W-:Y:S02]  /*12b0*/  LEA R11, R50, R10, 0x2 ;  /* 0x0000000a320b7211 */ /* 0x000fe400078e10ff */
[----:B------:R-:W-:Y:S02]  /*12c0*/  LOP3.LUT R21, R17, 0x1c, RZ, 0xc0, !PT ;  /* 0x0000001c11157812 */ /* 0x000fe400078ec0ff */
[----:B------:R-:W-:Y:S02]  /*12d0*/  SHF.R.U32.HI R20, RZ, 0x3, R18 ;  /* 0x00000003ff147819 */ /* 0x000fe40000011612 */
[-C--:B------:R-:W-:Y:S02]  /*12e0*/  LEA.HI.X.SX32 R87, R16, R26.reuse, 0x1, P2 ;  /* 0x0000001a10577211 */ /* 0x080fe400010f0eff */
[----:B------:R-:W-:Y:S02]  /*12f0*/  LEA.HI.X.SX32 R85, R19, R26, 0x1, P3 ;  /* 0x0000001a13557211 */ /* 0x000fe400018f0eff */
[----:B------:R-:W-:Y:S01]  /*1300*/  LEA.HI.X.SX32 R117, R46, R27, 0x1, P4 ;  /* 0x0000001b2e757211 */ /* 0x000fe200020f0eff */
[----:B------:R-:W-:Y:S01]  /*1310*/  IMAD.MOV.U32 R27, RZ, RZ, 0x3f800000 ;  /* 0x3f800000ff1b7424 */ /* 0x000fe200078e00ff */
[----:B------:R-:W-:-:S02]  /*1320*/  LEA R30, P2, R9, R82, 0x1 ;  /* 0x00000052091e7211 */ /* 0x000fc400078408ff */
[----:B------:R-:W-:Y:S02]  /*1330*/  CS2R R46, SRZ ;  /* 0x00000000002e7805 */ /* 0x000fe4000001ff00 */
[-C--:B------:R-:W-:Y:S02]  /*1340*/  LEA R80, P3, R10, R82.reuse, 0x1 ;  /* 0x000000520a507211 */ /* 0x080fe400078608ff */
[----:B------:R-:W-:Y:S02]  /*1350*/  LEA R82, P4, R11, R82, 0x1 ;  /* 0x000000520b527211 */ /* 0x000fe400078808ff */
[----:B------:R-:W-:Y:S02]  /*1360*/  LEA R21, R21, UR6, 0x2 ;  /* 0x0000000615157c11 */ /* 0x000fe4000f8e10ff */
[----:B------:R-:W-:Y:S02]  /*1370*/  LOP3.LUT R20, R20, 0xc, RZ, 0xc0, !PT ;  /* 0x0000000c14147812 */ /* 0x000fe400078ec0ff */
[----:B------:R-:W-:-:S02]  /*1380*/  LOP3.LUT R16, R48, 0x10, R17, 0x78, !PT ;  /* 0x0000001030107812 */ /* 0x000fc400078e7811 */
[----:B------:R-:W-:Y:S01]  /*1390*/  LOP3.LUT P1, RZ, R17, 0x3, RZ, 0xc0, !PT ;  /* 0x0000000311ff7812 */ /* 0x000fe2000782c0ff */
[----:B------:R-:W-:Y:S01]  /*13a0*/  IMAD.IADD R20, R21, 0x1, R20 ;  /* 0x0000000115147824 */ /* 0x000fe200078e0214 */
[-C--:B------:R-:W-:Y:S02]  /*13b0*/  LEA.HI.X.SX32 R31, R9, R26.reuse, 0x1, P2 ;  /* 0x0000001a091f7211 */ /* 0x080fe400010f0eff */
[-C--:B------:R-:W-:Y:S01]  /*13c0*/  LEA.HI.X.SX32 R81, R10, R26.reuse, 0x1, P3 ;  /* 0x0000001a0a517211 */ /* 0x080fe200018f0eff */
[----:B------:R-:W-:Y:S01]  /*13d0*/  IMAD.MOV.U32 R10, RZ, RZ, 0x3f800000 ;  /* 0x3f800000ff0a7424 */ /* 0x000fe200078e00ff */
[----:B------:R-:W-:Y:S01]  /*13e0*/  LEA.HI.X.SX32 R83, R11, R26, 0x1, P4 ;  /* 0x0000001a0b537211 */ /* 0x000fe200020f0eff */
[----:B------:R-:W-:Y:S01]  /*13f0*/  IMAD.MOV.U32 R26, RZ, RZ, RZ ;  /* 0x000000ffff1a7224 */ /* 0x000fe200078e00ff */
[----:B------:R-:W-:Y:S01]  /*1400*/  LEA R17, R18, UR6, 0x2 ;  /* 0x0000000612117c11 */ /* 0x000fe2000f8e10ff */
[----:B------:R-:W-:Y:S01]  /*1410*/  IMAD.MOV.U32 R11, RZ, RZ, 0x3f800000 ;  /* 0x3f800000ff0b7424 */ /* 0x000fe200078e00ff */
[----:B------:R-:W-:-:S02]  /*1420*/  LOP3.LUT R18, R3, 0x40, RZ, 0x3c, !PT ;  /* 0x0000004003127812 */ /* 0x000fc400078e3cff */
[----:B------:R-:W-:Y:S02]  /*1430*/  LOP3.LUT R19, R3, 0x60, RZ, 0x3c, !PT ;  /* 0x0000006003137812 */ /* 0x000fe400078e3cff */
[----:B------:R-:W-:Y:S02]  /*1440*/  MOV R22, RZ ;  /* 0x000000ff00167202 */ /* 0x000fe40000000f00 */
[----:B------:R-:W-:Y:S02]  /*1450*/  MOV R9, 0x3f800000 ;  /* 0x3f80000000097802 */ /* 0x000fe40000000f00 */
[----:B------:R-:W-:Y:S02]  /*1460*/  LOP3.LUT R23, R16, 0x20, RZ, 0x3c, !PT ;  /* 0x0000002010177812 */ /* 0x000fe400078e3cff */
[----:B------:R-:W-:Y:S02]  /*1470*/  LOP3.LUT R24, R15, 0x20, RZ, 0x3c, !PT ;  /* 0x000000200f187812 */ /* 0x000fe400078e3cff */
[----:B------:R-:W-:-:S07]  /*1480*/  LOP3.LUT R25, R14, 0x40, RZ, 0x3c, !PT ;  /* 0x000000400e197812 */ /* 0x000fce00078e3cff */
.L_x_1:
[----:B------:R-:W-:-:S04]  /*1490*/  IMAD.WIDE R62, R22, 0x2, R138 ;  /* 0x00000002163e7825 */ /* 0x000fc800078e028a */
[C---:B------:R-:W-:Y:S01]  /*14a0*/  IMAD.WIDE R48, R22.reuse, 0x2, R146 ;  /* 0x0000000216307825 */ /* 0x040fe200078e0292 */
[----:B------:R0:W2:Y:S03]  /*14b0*/  LDG.E.U16 R72, desc[UR8][R62.64] ;  /* 0x000000083e487981 */ /* 0x0000a6000c1e1500 */
[C---:B------:R-:W-:Y:S01]  /*14c0*/  IMAD.WIDE R50, R22.reuse, 0x2, R144 ;  /* 0x0000000216327825 */ /* 0x040fe200078e0290 */
[----:B------:R-:W3:Y:S03]  /*14d0*/  LDG.E.U16 R70, desc[UR8][R48.64] ;  /* 0x0000000830467981 */ /* 0x000ee6000c1e1500 */
[C---:B------:R-:W-:Y:S01]  /*14e0*/  IMAD.WIDE R52, R22.reuse, 0x2, R142 ;  /* 0x0000000216347825 */ /* 0x040fe200078e028e */
[----:B------:R-:W4:Y:S03]  /*14f0*/  LDG.E.U16 R71, desc[UR8][R50.64] ;  /* 0x0000000832477981 */ /* 0x000f26000c1e1500 */
[C---:B------:R-:W-:Y:S01]  /*1500*/  IMAD.WIDE R64, R22.reuse, 0x2, R134 ;  /* 0x0000000216407825 */ /* 0x040fe200078e0286 */
[----:B------:R-:W5:Y:S03]  /*1510*/  LDG.E.U16 R73, desc[UR8][R52.64] ;  /* 0x0000000834497981 */ /* 0x000f66000c1e1500 */
[C---:B------:R-:W-:Y:S01]  /*1520*/  IMAD.WIDE R56, R22.reuse, 0x2, R118 ;  /* 0x0000000216387825 */ /* 0x040fe200078e0276 */
[----:B------:R1:W5:Y:S03]  /*1530*/  LDG.E.U16 R75, desc[UR8][R64.64] ;  /* 0x00000008404b7981 */ /* 0x000366000c1e1500 */
[----:B------:R-:W-:-:S02]  /*1540*/  IMAD.WIDE R68, R22, 0x2, R126 ;  /* 0x0000000216447825 */ /* 0x000fc400078e027e */
[----:B------:R-:W4:Y:S02]  /*1550*/  LDG.E.U16 R56, desc[UR8][R56.64] ;  /* 0x0000000838387981 */ /* 0x000f24000c1e1500 */
[C---:B------:R-:W-:Y:S02]  /*1560*/  IMAD.WIDE R60, R22.reuse, 0x2, R124 ;  /* 0x00000002163c7825 */ /* 0x040fe400078e027c */
[----:B------:R-:W5:Y:S02]  /*1570*/  LDG.E.U16 R76, desc[UR8][R68.64] ;  /* 0x00000008444c7981 */ /* 0x000f64000c1e1500 */
[C---:B------:R-:W-:Y:S02]  /*1580*/  IMAD.WIDE R54, R22.reuse, 0x2, R116 ;  /* 0x0000000216367825 */ /* 0x040fe400078e0274 */
[----:B------:R-:W5:Y:S02]  /*1590*/  LDG.E.U16 R61, desc[UR8][R60.64] ;  /* 0x000000083c3d7981 */ /* 0x000f64000c1e1500 */
[----:B------:R-:W-:-:S02]  /*15a0*/  IMAD.WIDE R58, R22, 0x2, R122 ;  /* 0x00000002163a7825 */ /* 0x000fc400078e027a */
[----:B------:R-:W5:Y:S02]  /*15b0*/  LDG.E.U16 R55, desc[UR8][R54.64] ;  /* 0x0000000836377981 */ /* 0x000f64000c1e1500 */
[C---:B------:R-:W-:Y:S02]  /*15c0*/  IMAD.WIDE R66, R22.reuse, 0x2, R132 ;  /* 0x0000000216427825 */ /* 0x040fe400078e0284 */
[----:B------:R-:W5:Y:S02]  /*15d0*/  LDG.E.U16 R59, desc[UR8][R58.64] ;  /* 0x000000083a3b7981 */ /* 0x000f64000c1e1500 */
[C---:B0-----:R-:W-:Y:S02]  /*15e0*/  IMAD.WIDE R62, R22.reuse, 0x2, R114 ;  /* 0x00000002163e7825 */ /* 0x041fe400078e0272 */
[----:B------:R-:W5:Y:S02]  /*15f0*/  LDG.E.U16 R77, desc[UR8][R66.64] ;  /* 0x00000008424d7981 */ /* 0x000f64000c1e1500 */
[----:B-1----:R-:W-:-:S02]  /*1600*/  IMAD.WIDE R64, R22, 0x2, R140 ;  /* 0x0000000216407825 */ /* 0x002fc400078e028c */
[----:B------:R-:W5:Y:S02]  /*1610*/  LDG.E.U16 R79, desc[UR8][R62.64] ;  /* 0x000000083e4f7981 */ /* 0x000f64000c1e1500 */
[C---:B------:R-:W-:Y:S02]  /*1620*/  IMAD.WIDE R48, R22.reuse, 0x2, R128 ;  /* 0x0000000216307825 */ /* 0x040fe400078e0280 */
[----:B------:R-:W5:Y:S02]  /*1630*/  LDG.E.U16 R68, desc[UR8][R64.64] ;  /* 0x0000000840447981 */ /* 0x000f64000c1e1500 */
[C---:B------:R-:W-:Y:S02]  /*1640*/  IMAD.WIDE R50, R22.reuse, 0x2, R120 ;  /* 0x0000000216327825 */ /* 0x040fe400078e0278 */
[----:B------:R-:W5:Y:S02]  /*1650*/  LDG.E.U16 R74, desc[UR8][R48.64] ;  /* 0x00000008304a7981 */ /* 0x000f64000c1e1500 */
[----:B------:R-:W-:-:S02]  /*1660*/  IMAD.WIDE R52, R22, 0x2, R112 ;  /* 0x0000000216347825 */ /* 0x000fc400078e0270 */
[----:B------:R-:W5:Y:S04]  /*1670*/  LDG.E.U16 R78, desc[UR8][R50.64] ;  /* 0x00000008324e7981 */ /* 0x000f68000c1e1500 */
[----:B------:R-:W5:Y:S01]  /*1680*/  LDG.E.U16 R130, desc[UR8][R52.64] ;  /* 0x0000000834827981 */ /* 0x000f62000c1e1500 */
[----:B------:R-:W-:Y:S06]  /*1690*/  BAR.SYNC.DEFER_BLOCKING 0x0 ;  /* 0x0000000000007b1d */ /* 0x000fec0000010000 */
[----:B--2---:R-:W-:Y:S04]  /*16a0*/  STS.U16 [R3+UR6+0x1400], R72 ;  /* 0x0014004803007988 */ /* 0x004fe80008000406 */
[----:B---3--:R-:W-:Y:S04]  /*16b0*/  STS.U16 [R3+UR6+0x1000], R70 ;  /* 0x0010004603007988 */ /* 0x008fe80008000406 */
[----:B----4-:R-:W-:Y:S04]  /*16c0*/  STS.U16 [R3+UR6+0x1c00], R56 ;  /* 0x001c003803007988 */ /* 0x010fe80008000406 */
[----:B-----5:R-:W-:Y:S04]  /*16d0*/  STS.U16 [R3+UR6+0x1800], R76 ;  /* 0x0018004c03007988 */ /* 0x020fe80008000406 */
[----:B------:R-:W-:Y:S04]  /*16e0*/  STS.U16 [R8+UR6+0x1100], R71 ;  /* 0x0011004708007988 */ /* 0x000fe80008000406 */
        /* <DEDUP_REMOVED lines=10> */
[----:B------:R-:W-:Y:S01]  /*1790*/  STS.U16 [R19+UR6+0x1f00], R130 ;  /* 0x001f008213007988 */ /* 0x000fe20008000406 */
[----:B------:R-:W-:Y:S06]  /*17a0*/  BAR.SYNC.DEFER_BLOCKING 0x0 ;  /* 0x0000000000007b1d */ /* 0x000fec0000010000 */
[----:B------:R-:W-:Y:S04]  /*17b0*/  LDSM.16.MT88.4 R60, [R15+UR6] ;  /* 0x000000060f3c783b */ /* 0x000fe80008004200 */
[----:B------:R-:W0:Y:S04]  /*17c0*/  LDSM.16.M88.4 R48, [R14+UR6+0x1000] ;  /* 0x001000060e30783b */ /* 0x000e280008000200 */
[----:B------:R-:W1:Y:S04]  /*17d0*/  LDSM.16.MT88.4 R64, [R24+UR6] ;  /* 0x000000061840783b */ /* 0x000e680008004200 */
[----:B------:R-:W2:Y:S04]  /*17e0*/  LDSM.16.MT88.4 R52, [R15+UR6+0x400] ;  /* 0x000400060f34783b */ /* 0x000ea80008004200 */
[----:B------:R-:W3:Y:S04]  /*17f0*/  LDSM.16.MT88.4 R56, [R24+UR6+0x400] ;  /* 0x000400061838783b */ /* 0x000ee80008004200 */
[----:B------:R-:W-:Y:S04]  /*1800*/  LDSM.16.MT88.4 R68, [R15+UR6+0x800] ;  /* 0x000800060f44783b */ /* 0x000fe80008004200 */
[----:B------:R-:W4:Y:S04]  /*1810*/  LDSM.16.M88.4 R72, [R25+UR6+0x1000] ;  /* 0x001000061948783b */ /* 0x000f280008000200 */
[----:B------:R-:W5:Y:S01]  /*1820*/  LDSM.16.MT88.4 R76, [R24+UR6+0x800] ;  /* 0x00080006184c783b */ /* 0x000f620008004200 */
[-C--:B0-----:R-:W-:Y:S06]  /*1830*/  HMMA.16816.F32 R60, R60, R48.reuse, RZ ;  /* 0x000000303c3c723c */ /* 0x081fec00000018ff */
[----:B-1----:R-:W-:-:S15]  /*1840*/  HMMA.16816.F32 R64, R64, R48, RZ ;  /* 0x000000304040723c */ /* 0x002fde00000018ff */
[----:B------:R-:W-:-:S03]  /*1850*/  NOP ;  /* 0x0000000000007918 */ /* 0x000fc60000000000 */
[-C--:B--2---:R-:W-:Y:S01]  /*1860*/  HMMA.16816.F32 R52, R52, R50.reuse, R60 ;  /* 0x000000323434723c */ /* 0x084fe2000000183c */
[----:B------:R-:W-:Y:S05]  /*1870*/  LDSM.16.MT88.4 R60, [R24+UR6+0xc00] ;  /* 0x000c0006183c783b */ /* 0x000fea0008004200 */
[----:B---3--:R-:W-:Y:S01]  /*1880*/  HMMA.16816.F32 R56, R56, R50, R64 ;  /* 0x000000323838723c */ /* 0x008fe20000001840 */
[----:B------:R-:W0:-:S15]  /*1890*/  LDSM.16.MT88.4 R48, [R15+UR6+0xc00] ;  /* 0x000c00060f30783b */ /* 0x000e1e0008004200 */
[----:B------:R-:W-:-:S02]  /*18a0*/  NOP ;  /* 0x0000000000007918 */ /* 0x000fc40000000000 */
[-C--:B----4-:R-:W-:Y:S06]  /*18b0*/  HMMA.16816.F32 R52, R68, R72.reuse, R52 ;  /* 0x000000484434723c */ /* 0x090fec0000001834 */
[----:B-----5:R-:W-:Y:S01]  /*18c0*/  HMMA.16816.F32 R56, R76, R72, R56 ;  /* 0x000000484c38723c */ /* 0x020fe20000001838 */
[----:B------:R-:W-:-:S15]  /*18d0*/  BAR.SYNC.DEFER_BLOCKING 0x0 ;  /* 0x0000000000007b1d */ /* 0x000fde0000010000 */
[----:B------:R-:W-:-:S02]  /*18e0*/  NOP ;  /* 0x0000000000007918 */ /* 0x000fc40000000000 */
[-C--:B0-----:R-:W-:Y:S06]  /*18f0*/  HMMA.16816.F32 R48, R48, R74.reuse, R52 ;  /* 0x0000004a3030723c */ /* 0x081fec0000001834 */
[----:B------:R-:W-:-:S15]  /*1900*/  HMMA.16816.F32 R56, R60, R74, R56 ;  /* 0x0000004a3c38723c */ /* 0x000fde0000001838 */
[----:B------:R-:W-:-:S03]  /*1910*/  NOP ;  /* 0x0000000000007918 */ /* 0x000fc60000000000 */
[----:B------:R-:W-:Y:S01]  /*1920*/  FMUL R52, R48, UR11 ;  /* 0x0000000b30347c20 */ /* 0x000fe20008400000 */
[----:B------:R-:W-:Y:S01]  /*1930*/  FMUL R53, R49, UR11 ;  /* 0x0000000b31357c20 */ /* 0x000fe20008400000 */
[----:B------:R-:W-:Y:S01]  /*1940*/  FMUL R54, R50, UR11 ;  /* 0x0000000b32367c20 */ /* 0x000fe20008400000 */
[----:B------:R-:W-:-:S03]  /*1950*/  FMUL R55, R51, UR11 ;  /* 0x0000000b33377c20 */ /* 0x000fc60008400000 */
[----:B------:R-:W-:Y:S01]  /*1960*/  FMUL R60, R56, UR11 ;  /* 0x0000000b383c7c20 */ /* 0x000fe20008400000 */
[----:B------:R-:W-:Y:S01]  /*1970*/  FMUL R61, R57, UR11 ;  /* 0x0000000b393d7c20 */ /* 0x000fe20008400000 */
[----:B------:R-:W-:Y:S01]  /*1980*/  FMUL R62, R58, UR11 ;  /* 0x0000000b3a3e7c20 */ /* 0x000fe20008400000 */
[----:B------:R-:W-:Y:S01]  /*1990*/  FMUL R63, R59, UR11 ;  /* 0x0000000b3b3f7c20 */ /* 0x000fe20008400000 */
[----:B------:R-:W-:Y:S02]  /*19a0*/  FMNMX R52, R52, R53, !PT ;  /* 0x0000003534347209 */ /* 0x000fe40007800000 */
[----:B------:R-:W-:Y:S02]  /*19b0*/  FMNMX R54, R54, R55, !PT ;  /* 0x0000003736367209 */ /* 0x000fe40007800000 */
[----:B------:R-:W-:Y:S02]  /*19c0*/  FMNMX R60, R60, R61, !PT ;  /* 0x0000003d3c3c7209 */ /* 0x000fe40007800000 */
[----:B------:R-:W-:Y:S01]  /*19d0*/  FMNMX R62, R62, R63, !PT ;  /* 0x0000003f3e3e7209 */ /* 0x000fe20007800000 */
[----:B------:R-:W0:Y:S04]  /*19e0*/  SHFL.BFLY PT, R53, R52, 0x2, 0x1f ;  /* 0x0c401f0034357f89 */ /* 0x000e2800000e0000 */
[----:B------:R-:W1:Y:S04]  /*19f0*/  SHFL.BFLY PT, R55, R54, 0x2, 0x1f ;  /* 0x0c401f0036377f89 */ /* 0x000e6800000e0000 */
[----:B------:R-:W2:Y:S04]  /*1a00*/  SHFL.BFLY PT, R63, R60, 0x2, 0x1f ;  /* 0x0c401f003c3f7f89 */ /* 0x000ea800000e0000 */
[----:B------:R-:W3:Y:S01]  /*1a10*/  SHFL.BFLY PT, R67, R62, 0x2, 0x1f ;  /* 0x0c401f003e437f89 */ /* 0x000ee200000e0000 */
[----:B0-----:R-:W-:-:S02]  /*1a20*/  FMNMX R53, R52, R53, !PT ;  /* 0x0000003534357209 */ /* 0x001fc40007800000 */
[----:B-1----:R-:W-:Y:S02]  /*1a30*/  FMNMX R61, R54, R55, !PT ;  /* 0x00000037363d7209 */ /* 0x002fe40007800000 */
[----:B--2---:R-:W-:Y:S02]  /*1a40*/  FMNMX R65, R60, R63, !PT ;  /* 0x0000003f3c417209 */ /* 0x004fe40007800000 */
[----:B---3--:R-:W-:Y:S01]  /*1a50*/  FMNMX R69, R62, R67, !PT ;  /* 0x000000433e457209 */ /* 0x008fe20007800000 */
        /* <DEDUP_REMOVED lines=8> */
[----:B------:R-:W-:Y:S04]  /*1ae0*/  @!P1 STS [R20+0x1000], R55 ;  /* 0x0010003714009388 */ /* 0x000fe80000000800 */
[----:B------:R-:W-:Y:S04]  /*1af0*/  @!P1 STS [R20+0x1080], R63 ;  /* 0x0010803f14009388 */ /* 0x000fe80000000800 */
[----:B------:R-:W-:Y:S04]  /*1b00*/  @!P1 STS [R20+0x1100], R67 ;  /* 0x0011004314009388 */ /* 0x000fe80000000800 */
[----:B------:R-:W-:Y:S01]  /*1b10*/  @!P1 STS [R20+0x1180], R71 ;  /* 0x0011804714009388 */ /* 0x000fe20000000800 */
[----:B------:R-:W-:Y:S06]  /*1b20*/  BAR.SYNC.DEFER_BLOCKING 0x0 ;  /* 0x0000000000007b1d */ /* 0x000fec0000010000 */
[----:B------:R-:W0:Y:S04]  /*1b30*/  LDS R52, [R17+0x1000] ;  /* 0x0010000011347984 */ /* 0x000e280000000800 */
[----:B0-----:R-:W0:Y:S02]  /*1b40*/  SHFL.BFLY PT, R53, R52, 0x2, 0x1f ;  /* 0x0c401f0034357f89 */ /* 0x001e2400000e0000 */
[----:B0-----:R-:W-:-:S05]  /*1b50*/  FMNMX R53, R52, R53, !PT ;  /* 0x0000003534357209 */ /* 0x001fca0007800000 */
[----:B------:R-:W0:Y:S02]  /*1b60*/  SHFL.BFLY PT, R54, R53, 0x1, 0x1f ;  /* 0x0c201f0035367f89 */ /* 0x000e2400000e0000 */
[----:B0-----:R-:W-:-:S05]  /*1b70*/  FMNMX R54, R53, R54, !PT ;  /* 0x0000003635367209 */ /* 0x001fca0007800000 */
[----:B------:R-:W-:Y:S01]  /*1b80*/  @!P1 STS [R17+0x1000], R54 ;  /* 0x0010003611009388 */ /* 0x000fe20000000800 */
[----:B------:R-:W-:Y:S06]  /*1b90*/  BAR.SYNC.DEFER_BLOCKING 0x0 ;  /* 0x0000000000007b1d */ /* 0x000fec0000010000 */
[----:B------:R-:W0:Y:S04]  /*1ba0*/  LDS R72, [R21+0x1000] ;  /* 0x0010000015487984 */ /* 0x000e280000000800 */
[----:B------:R-:W1:Y:S04]  /*1bb0*/  LDS R74, [R21+0x1080] ;  /* 0x00108000154a7984 */ /* 0x000e680000000800 */
[----:B------:R-:W2:Y:S04]  /*1bc0*/  LDS R73, [R21+0x1100] ;  /* 0x0011000015497984 */ /* 0x000ea80000000800 */
[----:B------:R-:W3:Y:S01]  /*1bd0*/  LDS R75, [R21+0x1180] ;  /* 0x00118000154b7984 */ /* 0x000ee20000000800 */
[----:B0-----:R-:W-:-:S02]  /*1be0*/  FMNMX R72, R72, R109, !PT ;  /* 0x0000006d48487209 */ /* 0x001fc40007800000 */
[----:B-1----:R-:W-:Y:S02]  /*1bf0*/  FMNMX R74, R74, R105, !PT ;  /* 0x000000694a4a7209 */ /* 0x002fe40007800000 */
[----:B--2---:R-:W-:Y:S02]  /*1c00*/  FMNMX R73, R73, R108, !PT ;  /* 0x0000006c49497209 */ /* 0x004fe40007800000 */
[----:B---3--:R-:W-:Y:S01]  /*1c10*/  FMNMX R75, R75, R104, !PT ;  /* 0x000000684b4b7209 */ /* 0x008fe20007800000 */
[--C-:B------:R-:W-:Y:S01]  /*1c20*/  FFMA R48, R48, UR11, -R72.reuse ;  /* 0x0000000b30307c23 */ /* 0x100fe20008000848 */
[----:B------:R-:W-:Y:S01]  /*1c30*/  FFMA R49, R49, UR11, -R72 ;  /* 0x0000000b31317c23 */ /* 0x000fe20008000848 */
[--C-:B------:R-:W-:Y:S01]  /*1c40*/  FFMA R50, R50, UR11, -R74.reuse ;  /* 0x0000000b32327c23 */ /* 0x100fe2000800084a */
[----:B------:R-:W-:Y:S01]  /*1c50*/  FFMA R51, R51, UR11, -R74 ;  /* 0x0000000b33337c23 */ /* 0x000fe2000800084a */
[--C-:B------:R-:W-:Y:S01]  /*1c60*/  FFMA R56, R56, UR11, -R73.reuse ;  /* 0x0000000b38387c23 */ /* 0x100fe20008000849 */
[----:B------:R-:W-:Y:S01]  /*1c70*/  FFMA R57, R57, UR11, -R73 ;  /* 0x0000000b39397c23 */ /* 0x000fe20008000849 */
[--C-:B------:R-:W-:Y:S01]  /*1c80*/  FFMA R58, R58, UR11, -R75.reuse ;  /* 0x0000000b3a3a7c23 */ /* 0x100fe2000800084b */
[----:B------:R-:W-:Y:S01]  /*1c90*/  FFMA R59, R59, UR11, -R75 ;  /* 0x0000000b3b3b7c23 */ /* 0x000fe2000800084b */
[----:B------:R-:W-:Y:S01]  /*1ca0*/  FMUL R48, R48, 1.4426950216293334961 ;  /* 0x3fb8aa3b30307820 */ /* 0x000fe20000400000 */
[----:B------:R-:W-:Y:S01]  /*1cb0*/  FMUL R49, R49, 1.4426950216293334961 ;  /* 0x3fb8aa3b31317820 */ /* 0x000fe20000400000 */
[----:B------:R-:W-:Y:S01]  /*1cc0*/  FMUL R50, R50, 1.4426950216293334961 ;  /* 0x3fb8aa3b32327820 */ /* 0x000fe20000400000 */
[----:B------:R-:W-:Y:S01]  /*1cd0*/  FMUL R51, R51, 1.4426950216293334961 ;  /* 0x3fb8aa3b33337820 */ /* 0x000fe20000400000 */
[----:B------:R-:W-:Y:S01]  /*1ce0*/  FMUL R56, R56, 1.4426950216293334961 ;  /* 0x3fb8aa3b38387820 */ /* 0x000fe20000400000 */
[----:B------:R-:W-:Y:S01]  /*1cf0*/  FMUL R57, R57, 1.4426950216293334961 ;  /* 0x3fb8aa3b39397820 */ /* 0x000fe20000400000 */
[----:B------:R-:W-:Y:S01]  /*1d00*/  FMUL R58, R58, 1.4426950216293334961 ;  /* 0x3fb8aa3b3a3a7820 */ /* 0x000fe20000400000 */
[----:B------:R-:W-:Y:S01]  /*1d10*/  FMUL R59, R59, 1.4426950216293334961 ;  /* 0x3fb8aa3b3b3b7820 */ /* 0x000fe20000400000 */
[----:B------:R-:W-:Y:S08]  /*1d20*/  MUFU.EX2 R68, R48 ;  /* 0x0000003000447308 */ /* 0x000ff00000000800 */
[----:B------:R-:W0:Y:S08]  /*1d30*/  MUFU.EX2 R71, R49 ;  /* 0x0000003100477308 */ /* 0x000e300000000800 */
[----:B------:R-:W-:Y:S08]  /*1d40*/  MUFU.EX2 R69, R50 ;  /* 0x0000003200457308 */ /* 0x000ff00000000800 */
[----:B------:R-:W1:Y:S08]  /*1d50*/  MUFU.EX2 R70, R51 ;  /* 0x0000003300467308 */ /* 0x000e700000000800 */
[----:B------:R-:W-:Y:S08]  /*1d60*/  MUFU.EX2 R79, R56 ;  /* 0x00000038004f7308 */ /* 0x000ff00000000800 */
[----:B------:R-:W2:Y:S08]  /*1d70*/  MUFU.EX2 R136, R57 ;  /* 0x0000003900887308 */ /* 0x000eb00000000800 */
[----:B------:R-:W-:Y:S08]  /*1d80*/  MUFU.EX2 R148, R58 ;  /* 0x0000003a00947308 */ /* 0x000ff00000000800 */
[----:B------:R-:W3:Y:S01]  /*1d90*/  MUFU.EX2 R131, R59 ;  /* 0x0000003b00837308 */ /* 0x000ee20000000800 */
[----:B0-----:R-:W-:Y:S01]  /*1da0*/  FADD R48, R68, R71 ;  /* 0x0000004744307221 */ /* 0x001fe20000000000 */
[----:B-1----:R-:W-:Y:S01]  /*1db0*/  FADD R49, R69, R70 ;  /* 0x0000004645317221 */ /* 0x002fe20000000000 */
[----:B--2---:R-:W-:-:S03]  /*1dc0*/  FADD R50, R79, R136 ;  /* 0x000000884f327221 */ /* 0x004fc60000000000 */
[----:B------:R-:W0:Y:S04]  /*1dd0*/  SHFL.BFLY PT, R53, R48, 0x2, 0x1f ;  /* 0x0c401f0030357f89 */ /* 0x000e2800000e0000 */
[----:B------:R-:W1:Y:S01]  /*1de0*/  SHFL.BFLY PT, R52, R49, 0x2, 0x1f ;  /* 0x0c401f0031347f89 */ /* 0x000e6200000e0000 */
[----:B---3--:R-:W-:-:S03]  /*1df0*/  FADD R51, R148, R131 ;  /* 0x0000008394337221 */ /* 0x008fc60000000000 */
[----:B------:R-:W2:Y:S04]  /*1e00*/  SHFL.BFLY PT, R55, R50, 0x2, 0x1f ;  /* 0x0c401f0032377f89 */ /* 0x000ea800000e0000 */
[----:B------:R-:W3:Y:S01]  /*1e10*/  SHFL.BFLY PT, R60, R51, 0x2, 0x1f ;  /* 0x0c401f00333c7f89 */ /* 0x000ee200000e0000 */
[----:B0-----:R-:W-:Y:S01]  /*1e20*/  FADD R53, R48, R53 ;  /* 0x0000003530357221 */ /* 0x001fe20000000000 */
[----:B-1----:R-:W-:-:S04]  /*1e30*/  FADD R54, R49, R52 ;  /* 0x0000003431367221 */ /* 0x002fc80000000000 */
[----:B------:R-:W0:Y:S01]  /*1e40*/  SHFL.BFLY PT, R52, R53, 0x1, 0x1f ;  /* 0x0c201f0035347f89 */ /* 0x000e2200000e0000 */
[----:B--2---:R-:W-:Y:S01]  /*1e50*/  FADD R56, R50, R55 ;  /* 0x0000003732387221 */ /* 0x004fe20000000000 */
[----:B------:R-:W-:Y:S01]  /*1e60*/  BAR.SYNC.DEFER_BLOCKING 0x0 ;  /* 0x0000000000007b1d */ /* 0x000fe20000010000 */
[----:B---3--:R-:W-:-:S05]  /*1e70*/  FADD R60, R51, R60 ;  /* 0x0000003c333c7221 */ /* 0x008fca0000000000 */
[----:B------:R-:W1:Y:S04]  /*1e80*/  SHFL.BFLY PT, R55, R54, 0x1, 0x1f ;  /* 0x0c201f0036377f89 */ /* 0x000e6800000e0000 */
[----:B------:R-:W2:Y:S04]  /*1e90*/  SHFL.BFLY PT, R57, R56, 0x1, 0x1f ;  /* 0x0c201f0038397f89 */ /* 0x000ea800000e0000 */
[----:B------:R-:W3:Y:S01]  /*1ea0*/  SHFL.BFLY PT, R59, R60, 0x1, 0x1f ;  /* 0x0c201f003c3b7f89 */ /* 0x000ee200000e0000 */
[----:B0-----:R-:W-:-:S05]  /*1eb0*/  FADD R61, R53, R52 ;  /* 0x00000034353d7221 */ /* 0x001fca0000000000 */
[----:B------:R-:W-:Y:S01]  /*1ec0*/  @!P1 STS [R20+0x1000], R61 ;  /* 0x0010003d14009388 */ /* 0x000fe20000000800 */
[----:B-1----:R-:W-:Y:S01]  /*1ed0*/  FADD R55, R54, R55 ;  /* 0x0000003736377221 */ /* 0x002fe20000000000 */
[----:B--2---:R-:W-:Y:S01]  /*1ee0*/  FADD R57, R56, R57 ;  /* 0x0000003938397221 */ /* 0x004fe20000000000 */
[----:B---3--:R-:W-:-:S03]  /*1ef0*/  FADD R51, R60, R59 ;  /* 0x0000003b3c337221 */ /* 0x008fc60000000000 */
[----:B------:R-:W-:Y:S04]  /*1f00*/  @!P1 STS [R20+0x1080], R55 ;  /* 0x0010803714009388 */ /* 0x000fe80000000800 */
[----:B------:R-:W-:Y:S04]  /*1f10*/  @!P1 STS [R20+0x1100], R57 ;  /* 0x0011003914009388 */ /* 0x000fe80000000800 */
[----:B------:R-:W-:Y:S01]  /*1f20*/  @!P1 STS [R20+0x1180], R51 ;  /* 0x0011803314009388 */ /* 0x000fe20000000800 */
[----:B------:R-:W-:Y:S06]  /*1f30*/  BAR.SYNC.DEFER_BLOCKING 0x0 ;  /* 0x0000000000007b1d */ /* 0x000fec0000010000 */
[----:B------:R-:W0:Y:S04]  /*1f40*/  LDS R50, [R17+0x1000] ;  /* 0x0010000011327984 */ /* 0x000e280000000800 */
[----:B0-----:R-:W0:Y:S02]  /*1f50*/  SHFL.BFLY PT, R49, R50, 0x2, 0x1f ;  /* 0x0c401f0032317f89 */ /* 0x001e2400000e0000 */
[----:B0-----:R-:W-:-:S05]  /*1f60*/  FADD R54, R50, R49 ;  /* 0x0000003132367221 */ /* 0x001fca0000000000 */
[----:B------:R-:W0:Y:S02]  /*1f70*/  SHFL.BFLY PT, R49, R54, 0x1, 0x1f ;  /* 0x0c201f0036317f89 */ /* 0x000e2400000e0000 */
[----:B0-----:R-:W-:-:S05]  /*1f80*/  FADD R62, R54, R49 ;  /* 0x00000031363e7221 */ /* 0x001fca0000000000 */
[----:B------:R0:W-:Y:S01]  /*1f90*/  @!P1 STS [R17+0x1000], R62 ;  /* 0x0010003e11009388 */ /* 0x0001e20000000800 */
[----:B------:R-:W-:Y:S01]  /*1fa0*/  BAR.SYNC.DEFER_BLOCKING 0x0 ;  /* 0x0000000000007b1d */ /* 0x000fe20000010000 */
[----:B------:R-:W-:-:S04]  /*1fb0*/  IMAD.WIDE R60, R26, 0x2, R106 ;  /* 0x000000021a3c7825 */ /* 0x000fc800078e026a */
[----:B------:R-:W-:-:S04]  /*1fc0*/  IMAD.WIDE R58, R26, 0x2, R110 ;  /* 0x000000021a3a7825 */ /* 0x000fc800078e026e */
[----:B------:R-:W-:-:S04]  /*1fd0*/  IMAD.WIDE R48, R26, 0x2, R102 ;  /* 0x000000021a307825 */ /* 0x000fc800078e0266 */
[----:B------:R-:W-:-:S04]  /*1fe0*/  IMAD.WIDE R50, R26, 0x2, R100 ;  /* 0x000000021a327825 */ /* 0x000fc800078e0264 */
[----:B------:R-:W-:-:S04]  /*1ff0*/  IMAD.WIDE R52, R26, 0x2, R98 ;  /* 0x000000021a347825 */ /* 0x000fc800078e0262 */
[C---:B------:R-:W-:Y:S01]  /*2000*/  IMAD.WIDE R54, R26.reuse, 0x2, R96 ;  /* 0x000000021a367825 */ /* 0x040fe200078e0260 */
[----:B------:R1:W2:Y:S03]  /*2010*/  LDG.E.U16 R137, desc[UR8][R60.64] ;  /* 0x000000083c897981 */ /* 0x0002a6000c1e1500 */
[C---:B------:R-:W-:Y:S01]  /*2020*/  IMAD.WIDE R56, R26.reuse, 0x2, R94 ;  /* 0x000000021a387825 */ /* 0x040fe200078e025e */
[----:B------:R3:W4:Y:S03]  /*2030*/  LDG.E.U16 R150, desc[UR8][R58.64] ;  /* 0x000000083a967981 */ /* 0x000726000c1e1500 */
[C---:B0-----:R-:W-:Y:S01]  /*2040*/  IMAD.WIDE R62, R26.reuse, 0x2, R86 ;  /* 0x000000021a3e7825 */ /* 0x041fe200078e0256 */
[----:B------:R0:W5:Y:S03]  /*2050*/  LDG.E.U16 R152, desc[UR8][R48.64] ;  /* 0x0000000830987981 */ /* 0x000166000c1e1500 */
[C---:B------:R-:W-:Y:S01]  /*2060*/  IMAD.WIDE R64, R26.reuse, 0x2, R28 ;  /* 0x000000021a407825 */ /* 0x040fe200078e021c */
[----:B------:R0:W2:Y:S03]  /*2070*/  LDG.E.U16 R149, desc[UR8][R50.64] ;  /* 0x0000000832957981 */ /* 0x0000a6000c1e1500 */
[C---:B-1----:R-:W-:Y:S01]  /*2080*/  IMAD.WIDE R60, R26.reuse, 0x2, R90 ;  /* 0x000000021a3c7825 */ /* 0x042fe200078e025a */
[----:B------:R1:W2:Y:S03]  /*2090*/  LDG.E.U16 R154, desc[UR8][R52.64] ;  /* 0x00000008349a7981 */ /* 0x0002a6000c1e1500 */
[C---:B------:R-:W-:Y:S01]  /*20a0*/  IMAD.WIDE R66, R26.reuse, 0x2, R80 ;  /* 0x000000021a427825 */ /* 0x040fe200078e0250 */
[----:B------:R1:W2:Y:S03]  /*20b0*/  LDG.E.U16 R151, desc[UR8][R54.64] ;  /* 0x0000000836977981 */ /* 0x0002a6000c1e1500 */
[C---:B---3--:R-:W-:Y:S01]  /*20c0*/  IMAD.WIDE R58, R26.reuse, 0x2, R92 ;  /* 0x000000021a3a7825 */ /* 0x048fe200078e025c */
[----:B------:R-:W3:Y:S03]  /*20d0*/  LDG.E.U16 R56, desc[UR8][R56.64] ;  /* 0x0000000838387981 */ /* 0x000ee6000c1e1500 */
[C---:B0-----:R-:W-:Y:S01]  /*20e0*/  IMAD.WIDE R48, R26.reuse, 0x2, R88 ;  /* 0x000000021a307825 */ /* 0x041fe200078e0258 */
[----:B------:R-:W3:Y:S03]  /*20f0*/  LDG.E.U16 R60, desc[UR8][R60.64] ;  /* 0x000000083c3c7981 */ /* 0x000ee6000c1e1500 */
[C---:B------:R-:W-:Y:S01]  /*2100*/  IMAD.WIDE R50, R26.reuse, 0x2, R84 ;  /* 0x000000021a327825 */ /* 0x040fe200078e0254 */
[----:B------:R-:W3:Y:S03]  /*2110*/  LDG.E.U16 R62, desc[UR8][R62.64] ;  /* 0x000000083e3e7981 */ /* 0x000ee6000c1e1500 */
[C---:B-1----:R-:W-:Y:S01]  /*2120*/  IMAD.WIDE R52, R26.reuse, 0x2, R30 ;  /* 0x000000021a347825 */ /* 0x042fe200078e021e */
[----:B------:R-:W3:Y:S03]  /*2130*/  LDG.E.U16 R64, desc[UR8][R64.64] ;  /* 0x0000000840407981 */ /* 0x000ee6000c1e1500 */
[----:B------:R-:W-:Y:S01]  /*2140*/  IMAD.WIDE R54, R26, 0x2, R82 ;  /* 0x000000021a367825 */ /* 0x000fe200078e0252 */
[----:B------:R-:W3:Y:S04]  /*2150*/  LDG.E.U16 R66, desc[UR8][R66.64] ;  /* 0x0000000842427981 */ /* 0x000ee8000c1e1500 */
[----:B------:R-:W3:Y:S04]  /*2160*/  LDG.E.U16 R59, desc[UR8][R58.64] ;  /* 0x000000083a3b7981 */ /* 0x000ee8000c1e1500 */
[----:B------:R0:W3:Y:S04]  /*2170*/  LDG.E.U16 R153, desc[UR8][R48.64] ;  /* 0x0000000830997981 */ /* 0x0000e8000c1e1500 */
[----:B------:R1:W3:Y:S04]  /*2180*/  LDG.E.U16 R155, desc[UR8][R50.64] ;  /* 0x00000008329b7981 */ /* 0x0002e8000c1e1500 */
[----:B------:R-:W3:Y:S04]  /*2190*/  LDG.E.U16 R157, desc[UR8][R52.64] ;  /* 0x00000008349d7981 */ /* 0x000ee8000c1e1500 */
[----:B------:R-:W3:Y:S04]  /*21a0*/  LDG.E.U16 R61, desc[UR8][R54.64] ;  /* 0x00000008363d7981 */ /* 0x000ee8000c1e1500 */
[----:B------:R-:W-:Y:S04]  /*21b0*/  LDS R77, [R21+0x1000] ;  /* 0x00100000154d7984 */ /* 0x000fe80000000800 */
[----:B------:R-:W-:Y:S04]  /*21c0*/  LDS R76, [R21+0x1080] ;  /* 0x00108000154c7984 */ /* 0x000fe80000000800 */
[----:B------:R-:W-:Y:S04]  /*21d0*/  LDS R78, [R21+0x1100] ;  /* 0x00110000154e7984 */ /* 0x000fe80000000800 */
[----:B------:R-:W-:Y:S01]  /*21e0*/  LDS R130, [R21+0x1180] ;  /* 0x0011800015827984 */ /* 0x000fe20000000800 */
[----:B------:R-:W-:Y:S01]  /*21f0*/  BAR.SYNC.DEFER_BLOCKING 0x0 ;  /* 0x0000000000007b1d */ /* 0x000fe20000010000 */
[----:B0-----:R-:W-:-:S02]  /*2200*/  F2FP.F16.F32.PACK_AB R48, R71, R68 ;  /* 0x000000444730723e */ /* 0x001fc400000000ff */
[----:B------:R-:W-:Y:S02]  /*2210*/  F2FP.F16.F32.PACK_AB R49, R70, R69 ;  /* 0x000000454631723e */ /* 0x000fe400000000ff */
[----:B-1----:R-:W-:Y:S02]  /*2220*/  F2FP.F16.F32.PACK_AB R50, R136, R79 ;  /* 0x0000004f8832723e */ /* 0x002fe400000000ff */
[----:B------:R-:W-:Y:S01]  /*2230*/  F2FP.F16.F32.PACK_AB R51, R131, R148 ;  /* 0x000000948333723e */ /* 0x000fe200000000ff */
[----:B------:R-:W-:Y:S01]  /*2240*/  UIADD3 UR4, UR4, 0x20, URZ ;  /* 0x0000002004047890 */ /* 0x000fe2000fffe03f */
[----:B----4-:R-:W-:Y:S04]  /*2250*/  STS.U16 [R3+UR6+0x1000], R150 ;  /* 0x0010009603007988 */ /* 0x010fe80008000406 */
[----:B-----5:R-:W-:Y:S04]  /*2260*/  STS.U16 [R3+UR6+0x1200], R152 ;  /* 0x0012009803007988 */ /* 0x020fe80008000406 */
[----:B--2---:R-:W-:Y:S04]  /*2270*/  STS.U16 [R3+UR6+0x1400], R154 ;  /* 0x0014009a03007988 */ /* 0x004fe80008000406 */
[----:B---3--:R-:W-:Y:S04]  /*2280*/  STS.U16 [R3+UR6+0x1600], R56 ;  /* 0x0016003803007988 */ /* 0x008fe80008000406 */
[----:B------:R0:W-:Y:S04]  /*2290*/  STS.U16 [R3+UR6+0x1800], R60 ;  /* 0x0018003c03007988 */ /* 0x0001e80008000406 */
        /* <DEDUP_REMOVED lines=11> */
[----:B------:R-:W-:Y:S01]  /*2350*/  STSM.16.M88.4 [R12+0x2000], R48 ;  /* 0x002000300c007844 */ /* 0x000fe20000000200 */
[----:B------:R-:W-:Y:S01]  /*2360*/  BAR.SYNC.DEFER_BLOCKING 0x0 ;  /* 0x0000000000007b1d */ /* 0x000fe20000010000 */
[----:B0-----:R-:W-:-:S04]  /*2370*/  FADD R60, -R72, R109 ;  /* 0x0000006d483c7221 */ /* 0x001fc80000000100 */
[----:B------:R-:W-:Y:S01]  /*2380*/  FMUL R136, R60, 1.4426950216293334961 ;  /* 0x3fb8aa3b3c887820 */ /* 0x000fe20000400000 */
[----:B------:R-:W-:-:S04]  /*2390*/  FADD R60, -R74, R105 ;  /* 0x000000694a3c7221 */ /* 0x000fc80000000100 */
[----:B------:R-:W-:Y:S01]  /*23a0*/  FMUL R79, R60, 1.4426950216293334961 ;  /* 0x3fb8aa3b3c4f7820 */ /* 0x000fe20000400000 */
[----:B------:R-:W-:-:S04]  /*23b0*/  FADD R60, -R73, R108 ;  /* 0x0000006c493c7221 */ /* 0x000fc80000000100 */
[----:B------:R-:W-:Y:S01]  /*23c0*/  FMUL R105, R60, 1.4426950216293334961 ;  /* 0x3fb8aa3b3c697820 */ /* 0x000fe20000400000 */
[----:B------:R-:W-:Y:S01]  /*23d0*/  FADD R60, -R75, R104 ;  /* 0x000000684b3c7221 */ /* 0x000fe20000000100 */
[----:B------:R-:W-:Y:S04]  /*23e0*/  LDSM.16.M88.4 R56, [R13+0x1000] ;  /* 0x001000000d38783b */ /* 0x000fe80000000200 */
[----:B------:R-:W-:Y:S04]  /*23f0*/  LDSM.16.M88.4 R52, [R13+0x1800] ;  /* 0x001800000d34783b */ /* 0x000fe80000000200 */
[----:B------:R-:W0:Y:S01]  /*2400*/  LDSM.16.M88.4 R48, [R16+UR6+0x2400] ;  /* 0x002400061030783b */ /* 0x000e220008000200 */
[----:B------:R-:W-:-:S03]  /*2410*/  FMUL R60, R60, 1.4426950216293334961 ;  /* 0x3fb8aa3b3c3c7820 */ /* 0x000fc60000400000 */
[----:B------:R-:W1:Y:S01]  /*2420*/  LDSM.16.M88.4 R64, [R16+UR6+0x2000] ;  /* 0x002000061040783b */ /* 0x000e620008000200 */
[----:B------:R-:W2:Y:S08]  /*2430*/  MUFU.EX2 R105, R105 ;  /* 0x0000006900697308 */ /* 0x000eb00000000800 */
[----:B------:R-:W3:Y:S08]  /*2440*/  MUFU.EX2 R109, R60 ;  /* 0x0000003c006d7308 */ /* 0x000ef00000000800 */
[----:B------:R-:W4:Y:S08]  /*2450*/  MUFU.EX2 R136, R136 ;  /* 0x0000008800887308 */ /* 0x000f300000000800 */
[----:B------:R-:W5:Y:S01]  /*2460*/  MUFU.EX2 R79, R79 ;  /* 0x0000004f004f7308 */ /* 0x000f620000000800 */
[C---:B--2---:R-:W-:Y:S01]  /*2470*/  FMUL R36, R105.reuse, R36 ;  /* 0x0000002469247220 */ /* 0x044fe20000400000 */
[C---:B------:R-:W-:Y:S01]  /*2480*/  FMUL R37, R105.reuse, R37 ;  /* 0x0000002569257220 */ /* 0x040fe20000400000 */
[C---:B------:R-:W-:Y:S01]  /*2490*/  FMUL R32, R105.reuse, R32 ;  /* 0x0000002069207220 */ /* 0x040fe20000400000 */
[----:B------:R-:W-:Y:S01]  /*24a0*/  FMUL R33, R105, R33 ;  /* 0x0000002169217220 */ /* 0x000fe20000400000 */
[C---:B---3--:R-:W-:Y:S01]  /*24b0*/  FMUL R38, R109.reuse, R38 ;  /* 0x000000266d267220 */ /* 0x048fe20000400000 */
[C---:B------:R-:W-:Y:S01]  /*24c0*/  FMUL R39, R109.reuse, R39 ;  /* 0x000000276d277220 */ /* 0x040fe20000400000 */
[C---:B------:R-:W-:Y:S01]  /*24d0*/  FMUL R34, R109.reuse, R34 ;  /* 0x000000226d227220 */ /* 0x040fe20000400000 */
[----:B------:R-:W-:Y:S01]  /*24e0*/  FMUL R35, R109, R35 ;  /* 0x000000236d237220 */ /* 0x000fe20000400000 */
[C---:B----4-:R-:W-:Y:S01]  /*24f0*/  FMUL R68, R136.reuse, R40 ;  /* 0x0000002888447220 */ /* 0x050fe20000400000 */
[----:B------:R-:W-:Y:S01]  /*2500*/  FMUL R69, R136, R41 ;  /* 0x0000002988457220 */ /* 0x000fe20000400000 */
[----:B------:R-:W2:Y:S01]  /*2510*/  LDSM.16.M88.4 R60, [R23+UR6+0x2400] ;  /* 0x00240006173c783b */ /* 0x000ea20008000200 */
[C---:B-----5:R-:W-:Y:S01]  /*2520*/  FMUL R70, R79.reuse, R42 ;  /* 0x0000002a4f467220 */ /* 0x060fe20000400000 */
[----:B------:R-:W-:-:S02]  /*2530*/  FMUL R71, R79, R43 ;  /* 0x0000002b4f477220 */ /* 0x000fc40000400000 */
[----:B------:R-:W3:Y:S01]  /*2540*/  LDSM.16.M88.4 R40, [R23+UR6+0x2000] ;  /* 0x002000061728783b */ /* 0x000ee20008000200 */
[----:B0-----:R-:W-:Y:S01]  /*2550*/  HMMA.16816.F32 R36, R48, R56, R36 ;  /* 0x000000383024723c */ /* 0x001fe20000001824 */
[----:B------:R-:W-:-:S05]  /*2560*/  FMUL R44, R136, R44 ;  /* 0x0000002c882c7220 */ /* 0x000fca0000400000 */
[----:B------:R-:W-:Y:S01]  /*2570*/  HMMA.16816.F32 R32, R48, R52, R32 ;  /* 0x000000343020723c */ /* 0x000fe20000001820 */
[----:B------:R-:W0:Y:S01]  /*2580*/  LDC R48, c[0x0][0x280] ;  /* 0x0000a000ff307b82 */ /* 0x000e220000000800 */
[----:B------:R-:W-:Y:S01]  /*2590*/  FMUL R45, R136, R45 ;  /* 0x0000002d882d7220 */ /* 0x000fe20000400000 */
[C---:B------:R-:W-:Y:S01]  /*25a0*/  FMUL R46, R79.reuse, R46 ;  /* 0x0000002e4f2e7220 */ /* 0x040fe20000400000 */
[----:B------:R-:W-:-:S05]  /*25b0*/  FMUL R47, R79, R47 ;  /* 0x0000002f4f2f7220 */ /* 0x000fca0000400000 */
[----:B------:R-:W4:Y:S02]  /*25c0*/  LDC R49, c[0x0][0x264] ;  /* 0x00009900ff317b82 */ /* 0x000f240000000800 */
[C---:B-1----:R-:W-:Y:S06]  /*25d0*/  HMMA.16816.F32 R44, R64.reuse, R56, R44 ;  /* 0x00000038402c723c */ /* 0x042fec000000182c */
[----:B------:R-:W-:Y:S01]  /*25e0*/  HMMA.16816.F32 R64, R64, R52, R68 ;  /* 0x000000344040723c */ /* 0x000fe20000001844 */
[----:B------:R-:W1:Y:S01]  /*25f0*/  LDC R51, c[0x0][0x254] ;  /* 0x00009500ff337b82 */ /* 0x000e620000000800 */
[----:B0-----:R-:W-:-:S04]  /*2600*/  ISETP.LE.AND P2, PT, R48, UR4, PT ;  /* 0x0000000430007c0c */ /* 0x001fc8000bf43270 */
[----:B--2---:R-:W-:Y:S01]  /*2610*/  HMMA.16816.F32 R36, R60, R58, R36 ;  /* 0x0000003a3c24723c */ /* 0x004fe20000001824 */
[----:B------:R-:W-:Y:S01]  /*2620*/  FFMA R9, R105, R9, R78 ;  /* 0x0000000969097223 */ /* 0x000fe2000000004e */
[----:B------:R-:W-:Y:S01]  /*2630*/  FFMA R27, R109, R27, R130 ;  /* 0x0000001b6d1b7223 */ /* 0x000fe20000000082 */
[----:B------:R-:W-:-:S03]  /*2640*/  FFMA R10, R136, R10, R77 ;  /* 0x0000000a880a7223 */ /* 0x000fc6000000004d */
[----:B------:R-:W-:Y:S01]  /*2650*/  HMMA.16816.F32 R32, R60, R54, R32 ;  /* 0x000000363c20723c */ /* 0x000fe20000001820 */
[----:B------:R-:W-:Y:S01]  /*2660*/  FFMA R11, R79, R11, R76 ;  /* 0x0000000b4f0b7223 */ /* 0x000fe2000000004c */
[----:B----4-:R-:W-:-:S04]  /*2670*/  LEA R26, R49, R26, 0x5 ;  /* 0x0000001a311a7211 */ /* 0x010fc800078e28ff */
[----:B---3--:R-:W-:Y:S01]  /*2680*/  HMMA.16816.F32 R44, R40, R58, R44 ;  /* 0x0000003a282c723c */ /* 0x008fe2000000182c */
[----:B------:R-:W-:Y:S01]  /*2690*/  IMAD.MOV.U32 R109, RZ, RZ, R72 ;  /* 0x000000ffff6d7224 */ /* 0x000fe200078e0048 */
[----:B------:R-:W-:Y:S01]  /*26a0*/  MOV R105, R74 ;  /* 0x0000004a00697202 */ /* 0x000fe20000000f00 */
[----:B------:R-:W-:-:S03]  /*26b0*/  IMAD.MOV.U32 R108, RZ, RZ, R73 ;  /* 0x000000ffff6c7224 */ /* 0x000fc600078e0049 */
[----:B------:R-:W-:Y:S01]  /*26c0*/  HMMA.16816.F32 R40, R40, R54, R64 ;  /* 0x000000362828723c */ /* 0x000fe20000001840 */
[----:B-1----:R-:W-:Y:S02]  /*26d0*/  IMAD R22, R51, 0x20, R22 ;  /* 0x0000002033167824 */ /* 0x002fe400078e0216 */
[----:B------:R-:W-:Y:S01]  /*26e0*/  IMAD.MOV.U32 R104, RZ, RZ, R75 ;  /* 0x000000ffff687224 */ /* 0x000fe200078e004b */
[----:B------:R-:W-:-:S05]  /*26f0*/  NOP ;  /* 0x0000000000007918 */ /* 0x000fca0000000000 */
[----:B------:R-:W-:-:S15]  /*2700*/  @!P2 BRA `(.L_x_1) ;  /* 0xffffffec0060a947 */ /* 0x000fde000383ffff */
.L_x_0:
[----:B------:R-:W-:Y:S01]  /*2710*/  MOV R25, R10 ;  /* 0x0000000a00197202 */ /* 0x000fe20000000f00 */
[----:B------:R-:W-:Y:S01]  /*2720*/  IMAD.MOV.U32 R28, RZ, RZ, R32 ;  /* 0x000000ffff1c7224 */ /* 0x000fe200078e0020 */
[----:B------:R-:W-:Y:S01]  /*2730*/  MOV R32, R11 ;  /* 0x0000000b00207202 */ /* 0x000fe20000000f00 */
[----:B------:R-:W-:Y:S01]  /*2740*/  IMAD.MOV.U32 R26, RZ, RZ, R9 ;  /* 0x000000ffff1a7224 */ /* 0x000fe200078e0009 */
[C---:B------:R-:W-:Y:S01]  /*2750*/  FSETP.GEU.AND P1, PT, R25.reuse, 1.175494350822287508e-38, PT ;  /* 0x008000001900780b */ /* 0x040fe20003f2e000 */
[----:B------:R-:W-:Y:S01]  /*2760*/  FMUL R8, R25, 8388608 ;  /* 0x4b00000019087820 */ /* 0x000fe20000400000 */
[----:B------:R-:W-:Y:S01]  /*2770*/  FSETP.GEU.AND P2, PT, R32, 1.175494350822287508e-38, PT ;  /* 0x008000002000780b */ /* 0x000fe20003f4e000 */
[C---:B------:R-:W-:Y:S01]  /*2780*/  FMUL R11, R27.reuse, 8388608 ;  /* 0x4b0000001b0b7820 */ /* 0x040fe20000400000 */
[C---:B------:R-:W-:Y:S01]  /*2790*/  FSETP.GEU.AND P4, PT, R27.reuse, 1.175494350822287508e-38, PT ;  /* 0x008000001b00780b */ /* 0x040fe20003f8e000 */
[----:B------:R-:W-:Y:S01]  /*27a0*/  FMUL R9, R26, 8388608 ;  /* 0x4b0000001a097820 */ /* 0x000fe20000400000 */
[----:B------:R-:W-:Y:S01]  /*27b0*/  FSEL R8, R8, R25, !P1 ;  /* 0x0000001908087208 */ /* 0x000fe20004800000 */
[----:B------:R-:W0:Y:S01]  /*27c0*/  S2UR UR5, SR_CgaCtaId ;  /* 0x00000000000579c3 */ /* 0x000e220000008800 */
[----:B------:R-:W-:-:S07]  /*27d0*/  FSETP.GT.AND P5, PT, |R27|, 8.50705917302346158658e+37, PT ;  /* 0x7e8000001b00780b */ /* 0x000fce0003fa4200 */
[----:B------:R-:W-:Y:S01]  /*27e0*/  BAR.SYNC.DEFER_BLOCKING 0x0 ;  /* 0x0000000000007b1d */ /* 0x000fe20000010000 */
[----:B------:R-:W-:Y:S01]  /*27f0*/  FSEL R17, RZ, -23, P4 ;  /* 0xc1b80000ff117808 */ /* 0x000fe20002000000 */
[----:B------:R-:W-:Y:S01]  /*2800*/  VIADD R3, R8, 0xc0cafb0d ;  /* 0xc0cafb0d08037836 */ /* 0x000fe20000000000 */
[----:B------:R-:W-:Y:S02]  /*2810*/  FSETP.GEU.AND P6, PT, |R27|, 1.175494350822287508e-38, PT ;  /* 0x008000001b00780b */ /* 0x000fe40003fce200 */
[C---:B------:R-:W-:Y:S01]  /*2820*/  FSETP.GEU.AND P3, PT, R26.reuse, 1.175494350822287508e-38, PT ;  /* 0x008000001a00780b */ /* 0x040fe20003f6e000 */
[----:B------:R-:W-:Y:S01]  /*2830*/  UMOV UR4, 0x400 ;  /* 0x0000040000047882 */ /* 0x000fe20000000000 */
[----:B------:R-:W-:Y:S01]  /*2840*/  LOP3.LUT R13, R3, 0xff800000, RZ, 0xc0, !PT ;  /* 0xff800000030d7812 */ /* 0x000fe200078ec0ff */
[----:B------:R-:W1:Y:S01]  /*2850*/  LDC R48, c[0x0][0x278] ;  /* 0x00009e00ff307b82 */ /* 0x000e620000000800 */
[----:B------:R-:W-:Y:S02]  /*2860*/  FSEL R3, RZ, -23, P1 ;  /* 0xc1b80000ff037808 */ /* 0x000fe40000800000 */
[----:B------:R-:W-:Y:S01]  /*2870*/  I2FP.F32.S32 R10, R13 ;  /* 0x0000000d000a7245 */ /* 0x000fe20000201400 */
[----:B------:R-:W-:Y:S01]  /*2880*/  @P5 FMUL R35, R35, 0.25 ;  /* 0x3e80000023235820 */ /* 0x000fe20000400000 */
[----:B------:R-:W-:Y:S01]  /*2890*/  FSETP.GT.AND P1, PT, |R26|, 8.50705917302346158658e+37, PT ;  /* 0x7e8000001a00780b */ /* 0x000fe20003f24200 */
[----:B------:R-:W-:Y:S01]  /*28a0*/  @P5 FMUL R34, R34, 0.25 ;  /* 0x3e80000022225820 */ /* 0x000fe20000400000 */
[----:B------:R-:W-:Y:S01]  /*28b0*/  FSEL R9, R9, R26, !P3 ;  /* 0x0000001a09097208 */ /* 0x000fe20005800000 */
[----:B------:R-:W-:Y:S01]  /*28c0*/  FFMA.FTZ R10, R10, 1.1920928955078125e-07, R3 ;  /* 0x340000000a0a7823 */ /* 0x000fe20000010003 */
[----:B------:R-:W-:Y:S01]  /*28d0*/  FMUL R3, R32, 8388608 ;  /* 0x4b00000020037820 */ /* 0x000fe20000400000 */
[----:B------:R-:W-:Y:S01]  /*28e0*/  FSEL R15, RZ, -23, P3 ;  /* 0xc1b80000ff0f7808 */ /* 0x000fe20001800000 */
[----:B------:R-:W-:Y:S01]  /*28f0*/  @P5 FMUL R39, R39, 0.25 ;  /* 0x3e80000027275820 */ /* 0x000fe20000400000 */
[----:B------:R-:W-:Y:S01]  /*2900*/  FSETP.GT.AND P3, PT, |R25|, 8.50705917302346158658e+37, PT ;  /* 0x7e8000001900780b */ /* 0x000fe20003f64200 */
[----:B------:R-:W-:Y:S01]  /*2910*/  @P5 FMUL R38, R38, 0.25 ;  /* 0x3e80000026265820 */ /* 0x000fe20000400000 */
[----:B------:R-:W-:Y:S01]  /*2920*/  FSEL R49, R3, R32, !P2 ;  /* 0x0000002003317208 */ /* 0x000fe20005000000 */
[----:B------:R-:W-:Y:S01]  /*2930*/  @!P6 FMUL R35, R35, 16777216 ;  /* 0x4b8000002323e820 */ /* 0x000fe20000400000 */
[----:B------:R-:W-:Y:S01]  /*2940*/  FSEL R3, R11, R27, !P4 ;  /* 0x0000001b0b037208 */ /* 0x000fe20006000000 */
[----:B------:R-:W-:Y:S01]  /*2950*/  @P5 FMUL R27, R27, 0.25 ;  /* 0x3e8000001b1b5820 */ /* 0x000fe20000400000 */
[C---:B------:R-:W-:Y:S01]  /*2960*/  FSETP.GEU.AND P4, PT, |R26|.reuse, 1.175494350822287508e-38, PT ;  /* 0x008000001a00780b */ /* 0x040fe20003f8e200 */
[----:B------:R-:W-:Y:S01]  /*2970*/  @P1 FMUL R26, R26, 0.25 ;  /* 0x3e8000001a1a1820 */ /* 0x000fe20000400000 */
[----:B------:R-:W-:Y:S01]  /*2980*/  FSEL R11, RZ, -23, P2 ;  /* 0xc1b80000ff0b7808 */ /* 0x000fe20001000000 */
[----:B------:R-:W-:-:S02]  /*2990*/  VIADD R18, R3, 0xc0cafb0d ;  /* 0xc0cafb0d03127836 */ /* 0x000fc40000000000 */
[----:B------:R-:W-:Y:S01]  /*29a0*/  @!P6 FMUL R27, R27, 16777216 ;  /* 0x4b8000001b1be820 */ /* 0x000fe20000400000 */
[----:B------:R-:W-:Y:S01]  /*29b0*/  FSETP.GT.AND P5, PT, |R32|, 8.50705917302346158658e+37, PT ;  /* 0x7e8000002000780b */ /* 0x000fe20003fa4200 */
[----:B------:R-:W-:Y:S01]  /*29c0*/  @!P6 FMUL R34, R34, 16777216 ;  /* 0x4b8000002222e820 */ /* 0x000fe20000400000 */
[----:B------:R-:W-:Y:S01]  /*29d0*/  FSETP.GEU.AND P2, PT, |R25|, 1.175494350822287508e-38, PT ;  /* 0x008000001900780b */ /* 0x000fe20003f4e200 */
[----:B------:R-:W2:Y:S01]  /*29e0*/  MUFU.RCP R19, R27 ;  /* 0x0000001b00137308 */ /* 0x000ea20000001000 */
[----:B------:R-:W-:Y:S01]  /*29f0*/  LOP3.LUT R20, R18, 0xff800000, RZ, 0xc0, !PT ;  /* 0xff80000012147812 */ /* 0x000fe200078ec0ff */
[----:B------:R-:W-:Y:S01]  /*2a00*/  @!P6 FMUL R39, R39, 16777216 ;  /* 0x4b8000002727e820 */ /* 0x000fe20000400000 */
[----:B------:R-:W-:Y:S01]  /*2a10*/  @!P6 FMUL R38, R38, 16777216 ;  /* 0x4b8000002626e820 */ /* 0x000fe20000400000 */
[----:B------:R-:W-:Y:S01]  /*2a20*/  VIADD R12, R49, 0xc0cafb0d ;  /* 0xc0cafb0d310c7836 */ /* 0x000fe20000000000 */
[----:B------:R-:W-:Y:S01]  /*2a30*/  I2FP.F32.S32 R22, R20 ;  /* 0x0000001400167245 */ /* 0x000fe20000201400 */
[----:B------:R-:W-:Y:S01]  /*2a40*/  @!P4 FMUL R26, R26, 16777216 ;  /* 0x4b8000001a1ac820 */ /* 0x000fe20000400000 */
[----:B------:R-:W-:Y:S01]  /*2a50*/  FSETP.GEU.AND P6, PT, |R32|, 1.175494350822287508e-38, PT ;  /* 0x008000002000780b */ /* 0x000fe20003fce200 */
[----:B------:R-:W-:Y:S01]  /*2a60*/  @P3 FMUL R25, R25, 0.25 ;  /* 0x3e80000019193820 */ /* 0x000fe20000400000 */
[----:B------:R-:W-:Y:S01]  /*2a70*/  IADD3 R16, R9, -0x3f3504f3, RZ ;  /* 0xc0cafb0d09107810 */ /* 0x000fe20007ffe0ff */
[----:B------:R-:W-:Y:S01]  /*2a80*/  FFMA.FTZ R22, R22, 1.1920928955078125e-07, R17 ;  /* 0x3400000016167823 */ /* 0x000fe20000010011 */
[----:B------:R-:W-:Y:S01]  /*2a90*/  LOP3.LUT R14, R12, 0xff800000, RZ, 0xc0, !PT ;  /* 0xff8000000c0e7812 */ /* 0x000fe200078ec0ff */
[----:B------:R-:W3:Y:S01]  /*2aa0*/  MUFU.RCP R17, R26 ;  /* 0x0000001a00117308 */ /* 0x000ee20000001000 */
[----:B------:R-:W-:Y:S01]  /*2ab0*/  LOP3.LUT R16, R16, 0xff800000, RZ, 0xc0, !PT ;  /* 0xff80000010107812 */ /* 0x000fe200078ec0ff */
[----:B------:R-:W-:Y:S01]  /*2ac0*/  @P1 FMUL R28, R28, 0.25 ;  /* 0x3e8000001c1c1820 */ /* 0x000fe20000400000 */
[----:B------:R-:W-:Y:S01]  /*2ad0*/  @P1 FMUL R33, R33, 0.25 ;  /* 0x3e80000021211820 */ /* 0x000fe20000400000 */
[----:B------:R-:W-:Y:S01]  /*2ae0*/  @P1 FMUL R37, R37, 0.25 ;  /* 0x3e80000025251820 */ /* 0x000fe20000400000 */
[----:B------:R-:W-:Y:S01]  /*2af0*/  @P1 FMUL R36, R36, 0.25 ;  /* 0x3e80000024241820 */ /* 0x000fe20000400000 */
[----:B------:R-:W-:Y:S01]  /*2b00*/  I2FP.F32.S32 R12, R14 ;  /* 0x0000000e000c7245 */ /* 0x000fe20000201400 */
[----:B------:R-:W-:Y:S01]  /*2b10*/  @P5 FMUL R32, R32, 0.25 ;  /* 0x3e80000020205820 */ /* 0x000fe20000400000 */
[----:B------:R-:W-:Y:S01]  /*2b20*/  I2FP.F32.S32 R18, R16 ;  /* 0x0000001000127245 */ /* 0x000fe20000201400 */
[----:B------:R-:W-:Y:S01]  /*2b30*/  @!P2 FMUL R25, R25, 16777216 ;  /* 0x4b8000001919a820 */ /* 0x000fe20000400000 */
[----:B------:R-:W-:Y:S01]  /*2b40*/  @!P4 FMUL R28, R28, 16777216 ;  /* 0x4b8000001c1cc820 */ /* 0x000fe20000400000 */
[----:B------:R-:W-:Y:S01]  /*2b50*/  @!P4 FMUL R33, R33, 16777216 ;  /* 0x4b8000002121c820 */ /* 0x000fe20000400000 */
[----:B------:R-:W-:Y:S01]  /*2b60*/  @!P4 FMUL R37, R37, 16777216 ;  /* 0x4b8000002525c820 */ /* 0x000fe20000400000 */
[----:B------:R-:W-:Y:S01]  /*2b70*/  @!P4 FMUL R36, R36, 16777216 ;  /* 0x4b8000002424c820 */ /* 0x000fe20000400000 */
[----:B------:R-:W-:Y:S01]  /*2b80*/  @!P6 FMUL R32, R32, 16777216 ;  /* 0x4b8000002020e820 */ /* 0x000fe20000400000 */
[----:B------:R-:W-:Y:S01]  /*2b90*/  FFMA.FTZ R11, R12, 1.1920928955078125e-07, R11 ;  /* 0x340000000c0b7823 */ /* 0x000fe2000001000b */
[----:B------:R-:W-:Y:S01]  /*2ba0*/  FFMA.FTZ R18, R18, 1.1920928955078125e-07, R15 ;  /* 0x3400000012127823 */ /* 0x000fe2000001000f */
[C---:B--2---:R-:W-:Y:S01]  /*2bb0*/  FMUL R12, R19.reuse, R35 ;  /* 0x00000023130c7220 */ /* 0x044fe20000400000 */
[C---:B------:R-:W-:Y:S01]  /*2bc0*/  FMUL R15, R19.reuse, R34 ;  /* 0x00000022130f7220 */ /* 0x040fe20000400000 */
[C---:B------:R-:W-:Y:S01]  /*2bd0*/  FMUL R23, R19.reuse, R39 ;  /* 0x0000002713177220 */ /* 0x040fe20000400000 */
[----:B------:R-:W-:Y:S01]  /*2be0*/  FMUL R24, R19, R38 ;  /* 0x0000002613187220 */ /* 0x000fe20000400000 */
[C---:B---3--:R-:W-:Y:S01]  /*2bf0*/  FMUL R21, R17.reuse, R28 ;  /* 0x0000001c11157220 */ /* 0x048fe20000400000 */
[----:B------:R-:W2:Y:S01]  /*2c00*/  MUFU.RCP R25, R25 ;  /* 0x0000001900197308 */ /* 0x000ea20000001000 */
[C---:B------:R-:W-:Y:S01]  /*2c10*/  FMUL R19, R17.reuse, R33 ;  /* 0x0000002111137220 */ /* 0x040fe20000400000 */
[C---:B------:R-:W-:Y:S01]  /*2c20*/  FMUL R26, R17.reuse, R37 ;  /* 0x00000025111a7220 */ /* 0x040fe20000400000 */
[----:B------:R-:W-:Y:S01]  /*2c30*/  FMUL R28, R17, R36 ;  /* 0x00000024111c7220 */ /* 0x000fe20000400000 */
[----:B------:R-:W-:Y:S01]  /*2c40*/  @P3 FMUL R41, R41, 0.25 ;  /* 0x3e80000029293820 */ /* 0x000fe20000400000 */
[----:B------:R-:W-:Y:S01]  /*2c50*/  @P3 FMUL R40, R40, 0.25 ;  /* 0x3e80000028283820 */ /* 0x000fe20000400000 */
[----:B------:R-:W-:Y:S01]  /*2c60*/  @P3 FMUL R45, R45, 0.25 ;  /* 0x3e8000002d2d3820 */ /* 0x000fe20000400000 */
[----:B------:R-:W-:Y:S01]  /*2c70*/  @P3 FMUL R44, R44, 0.25 ;  /* 0x3e8000002c2c3820 */ /* 0x000fe20000400000 */
[----:B------:R-:W3:Y:S01]  /*2c80*/  MUFU.RCP R17, R32 ;  /* 0x0000002000117308 */ /* 0x000ee20000001000 */
[----:B------:R-:W-:Y:S01]  /*2c90*/  @P5 FMUL R42, R42, 0.25 ;  /* 0x3e8000002a2a5820 */ /* 0x000fe20000400000 */
[----:B------:R-:W-:Y:S01]  /*2ca0*/  @P5 FMUL R46, R46, 0.25 ;  /* 0x3e8000002e2e5820 */ /* 0x000fe20000400000 */
[----:B------:R-:W-:Y:S01]  /*2cb0*/  @!P2 FMUL R41, R41, 16777216 ;  /* 0x4b8000002929a820 */ /* 0x000fe20000400000 */
[----:B------:R-:W-:Y:S01]  /*2cc0*/  @!P2 FMUL R40, R40, 16777216 ;  /* 0x4b8000002828a820 */ /* 0x000fe20000400000 */
[----:B------:R-:W-:Y:S01]  /*2cd0*/  @!P2 FMUL R45, R45, 16777216 ;  /* 0x4b8000002d2da820 */ /* 0x000fe20000400000 */
[----:B------:R-:W-:Y:S01]  /*2ce0*/  @!P2 FMUL R44, R44, 16777216 ;  /* 0x4b8000002c2ca820 */ /* 0x000fe20000400000 */
[----:B------:R-:W-:Y:S01]  /*2cf0*/  @!P6 FMUL R42, R42, 16777216 ;  /* 0x4b8000002a2ae820 */ /* 0x000fe20000400000 */
[----:B------:R-:W-:Y:S01]  /*2d00*/  @!P6 FMUL R46, R46, 16777216 ;  /* 0x4b8000002e2ee820 */ /* 0x000fe20000400000 */
[C---:B--2---:R-:W-:Y:S01]  /*2d10*/  FMUL R29, R25.reuse, R41 ;  /* 0x00000029191d7220 */ /* 0x044fe20000400000 */
[C---:B------:R-:W-:Y:S01]  /*2d20*/  FMUL R30, R25.reuse, R40 ;  /* 0x00000028191e7220 */ /* 0x040fe20000400000 */
[C---:B------:R-:W-:Y:S01]  /*2d30*/  FMUL R36, R25.reuse, R45 ;  /* 0x0000002d19247220 */ /* 0x040fe20000400000 */
[----:B------:R-:W-:Y:S01]  /*2d40*/  FMUL R31, R25, R44 ;  /* 0x0000002c191f7220 */ /* 0x000fe20000400000 */
[----:B------:R-:W-:Y:S01]  /*2d50*/  @P5 FMUL R43, R43, 0.25 ;  /* 0x3e8000002b2b5820 */ /* 0x000fe20000400000 */
[----:B------:R-:W-:Y:S01]  /*2d60*/  @P5 FMUL R47, R47, 0.25 ;  /* 0x3e8000002f2f5820 */ /* 0x000fe20000400000 */
[----:B0-----:R-:W-:Y:S01]  /*2d70*/  ULEA UR6, UR5, UR4, 0x18 ;  /* 0x0000000405067291 */ /* 0x001fe2000f8ec03f */
[----:B------:R-:W-:Y:S01]  /*2d80*/  F2FP.F16.F32.PACK_AB R29, R29, R36 ;  /* 0x000000241d1d723e */ /* 0x000fe200000000ff */
[C---:B---3--:R-:W-:Y:S01]  /*2d90*/  FMUL R27, R17.reuse, R42 ;  /* 0x0000002a111b7220 */ /* 0x048fe20000400000 */
[----:B------:R-:W-:Y:S01]  /*2da0*/  FMUL R34, R17, R46 ;  /* 0x0000002e11227220 */ /* 0x000fe20000400000 */
[----:B------:R-:W-:Y:S01]  /*2db0*/  @!P6 FMUL R43, R43, 16777216 ;  /* 0x4b8000002b2be820 */ /* 0x000fe20000400000 */
[----:B------:R-:W-:Y:S01]  /*2dc0*/  @!P6 FMUL R47, R47, 16777216 ;  /* 0x4b8000002f2fe820 */ /* 0x000fe20000400000 */
[----:B------:R-:W-:Y:S01]  /*2dd0*/  F2FP.F16.F32.PACK_AB R31, R30, R31 ;  /* 0x0000001f1e1f723e */ /* 0x000fe200000000ff */
[----:B------:R-:W-:Y:S01]  /*2de0*/  IMAD.IADD R14, R49, 0x1, -R14 ;  /* 0x00000001310e7824 */ /* 0x000fe200078e0a0e */
[----:B------:R-:W-:Y:S01]  /*2df0*/  F2FP.F16.F32.PACK_AB R19, R19, R26 ;  /* 0x0000001a1313723e */ /* 0x000fe200000000ff */
[----:B------:R-:W-:Y:S01]  /*2e00*/  FMUL R25, R17, R43 ;  /* 0x0000002b11197220 */ /* 0x000fe20000400000 */
[----:B------:R-:W-:Y:S01]  /*2e10*/  F2FP.F16.F32.PACK_AB R27, R27, R34 ;  /* 0x000000221b1b723e */ /* 0x000fe200000000ff */
[----:B------:R-:W-:Y:S01]  /*2e20*/  FMUL R32, R17, R47 ;  /* 0x0000002f11207220 */ /* 0x000fe20000400000 */
[----:B------:R-:W-:Y:S01]  /*2e30*/  LOP3.LUT R26, R6, 0x40, RZ, 0x3c, !PT ;  /* 0x00000040061a7812 */ /* 0x000fe200078e3cff */
[----:B------:R-:W-:Y:S01]  /*2e40*/  IMAD.IADD R13, R8, 0x1, -R13 ;  /* 0x00000001080d7824 */ /* 0x000fe200078e0a0d */
[----:B------:R-:W-:Y:S01]  /*2e50*/  F2FP.F16.F32.PACK_AB R24, R15, R24 ;  /* 0x000000180f18723e */ /* 0x000fe200000000ff */
[----:B------:R-:W-:Y:S01]  /*2e60*/  FADD R14, R14, -1 ;  /* 0xbf8000000e0e7421 */ /* 0x000fe20000000000 */
[----:B------:R-:W-:Y:S01]  /*2e70*/  MOV R33, 0x3dc6b27f ;  /* 0x3dc6b27f00217802 */ /* 0x000fe20000000f00 */
[----:B------:R-:W-:Y:S01]  /*2e80*/  STS [R6+UR6], R31 ;  /* 0x0000001f06007988 */ /* 0x000fe20008000806 */
[----:B------:R-:W-:Y:S01]  /*2e90*/  SHF.R.U32.HI R15, RZ, 0x5, R2 ;  /* 0x00000005ff0f7819 */ /* 0x000fe20000011602 */
[----:B------:R-:W-:Y:S01]  /*2ea0*/  FADD R13, R13, -1 ;  /* 0xbf8000000d0d7421 */ /* 0x000fe20000000000 */
[----:B------:R-:W-:Y:S01]  /*2eb0*/  F2FP.F16.F32.PACK_AB R25, R25, R32 ;  /* 0x000000201919723e */ /* 0x000fe200000000ff */
[----:B------:R-:W-:Y:S01]  /*2ec0*/  STS [R6+UR6+0x80], R29 ;  /* 0x0000801d06007988 */ /* 0x000fe20008000806 */
[----:B------:R-:W-:Y:S01]  /*2ed0*/  F2FP.F16.F32.PACK_AB R21, R21, R28 ;  /* 0x0000001c1515723e */ /* 0x000fe200000000ff */
[----:B------:R-:W-:Y:S01]  /*2ee0*/  IMAD.IADD R16, R9, 0x1, -R16 ;  /* 0x0000000109107824 */ /* 0x000fe200078e0a10 */
[----:B------:R-:W-:Y:S01]  /*2ef0*/  LOP3.LUT R28, R6, 0x4, RZ, 0x3c, !PT ;  /* 0x00000004061c7812 */ /* 0x000fe200078e3cff */
[----:B------:R0:W-:Y:S01]  /*2f00*/  STS [R26+UR6+0x400], R27 ;  /* 0x0004001b1a007988 */ /* 0x0001e20008000806 */
[----:B------:R-:W-:Y:S01]  /*2f10*/  F2FP.F16.F32.PACK_AB R23, R12, R23 ;  /* 0x000000170c17723e */ /* 0x000fe200000000ff */
[-C--:B------:R-:W-:Y:S01]  /*2f20*/  FFMA.FTZ R12, R13, R33.reuse, -0.16845393180847167969 ;  /* 0xbe2c7f300d0c7423 */ /* 0x080fe20000010021 */
[----:B------:R-:W-:Y:S01]  /*2f30*/  LOP3.LUT R17, R6, 0x44, RZ, 0x3c, !PT ;  /* 0x0000004406117812 */ /* 0x000fe200078e3cff */
[----:B------:R-:W-:Y:S01]  /*2f40*/  FADD R16, R16, -1 ;  /* 0xbf80000010107421 */ /* 0x000fe20000000000 */
[----:B------:R-:W-:Y:S01]  /*2f50*/  IADD3 R20, R3, -R20, RZ ;  /* 0x8000001403147210 */ /* 0x000fe20007ffe0ff */
[----:B------:R-:W-:Y:S01]  /*2f60*/  STS [R26+UR6+0x480], R25 ;  /* 0x000480191a007988 */ /* 0x000fe20008000806 */
[----:B------:R-:W-:Y:S01]  /*2f70*/  FFMA.FTZ R12, R13, R12, 0.1716887056827545166 ;  /* 0x3e2fcf2a0d0c7423 */ /* 0x000fe2000001000c */
[----:B------:R-:W-:Y:S01]  /*2f80*/  ISETP.GE.U32.AND P1, PT, R8, 0x7f800000, PT ;  /* 0x7f8000000800780c */ /* 0x000fe20003f26070 */
[----:B------:R-:W2:Y:S01]  /*2f90*/  LDC.64 R44, c[0x0][0x228] ;  /* 0x00008a00ff2c7b82 */ /* 0x000ea20000000a00 */
[----:B0-----:R-:W-:Y:S01]  /*2fa0*/  SGXT.U32 R27, R15, 0x2 ;  /* 0x000000020f1b781a */ /* 0x001fe20000000000 */
[----:B------:R-:W-:Y:S01]  /*2fb0*/  FFMA.FTZ R15, R14, R33, -0.16845393180847167969 ;  /* 0xbe2c7f300e0f7423 */ /* 0x000fe20000010021 */
[----:B------:R1:W-:Y:S01]  /*2fc0*/  STS [R28+UR6+0x800], R21 ;  /* 0x000800151c007988 */ /* 0x0003e20008000806 */
[----:B------:R-:W-:Y:S01]  /*2fd0*/  FADD R20, R20, -1 ;  /* 0xbf80000014147421 */ /* 0x000fe20000000000 */
[----:B------:R-:W-:Y:S01]  /*2fe0*/  FFMA.FTZ R12, R13, R12, -0.17900948226451873779 ;  /* 0xbe374e430d0c7423 */ /* 0x000fe2000001000c */
[C---:B------:R-:W-:Y:S01]  /*2ff0*/  FFMA.FTZ R15, R14.reuse, R15, 0.1716887056827545166 ;  /* 0x3e2fcf2a0e0f7423 */ /* 0x040fe2000001000f */
[----:B------:R0:W-:Y:S01]  /*3000*/  STS [R28+UR6+0x880], R19 ;  /* 0x000880131c007988 */ /* 0x0001e20008000806 */
[----:B------:R-:W-:Y:S01]  /*3010*/  ISETP.GE.U32.AND P6, PT, R49, 0x7f800000, PT ;  /* 0x7f8000003100780c */ /* 0x000fe20003fc6070 */
[----:B------:R-:W-:Y:S01]  /*3020*/  FFMA.FTZ R12, R13, R12, 0.20512372255325317383 ;  /* 0x3e520bf40d0c7423 */ /* 0x000fe2000001000c */
[C---:B------:R-:W-:Y:S01]  /*3030*/  FFMA.FTZ R15, R14.reuse, R15, -0.17900948226451873779 ;  /* 0xbe374e430e0f7423 */ /* 0x040fe2000001000f */
[----:B------:R-:W-:Y:S01]  /*3040*/  STS [R17+UR6+0xc00], R24 ;  /* 0x000c001811007988 */ /* 0x000fe20008000806 */
[----:B------:R-:W-:Y:S01]  /*3050*/  ISETP.GE.U32.AND P4, PT, R9, 0x7f800000, PT ;  /* 0x7f8000000900780c */ /* 0x000fe20003f86070 */
[----:B------:R-:W-:Y:S01]  /*3060*/  FFMA.FTZ R12, R13, R12, -0.24046532809734344482 ;  /* 0xbe763c8b0d0c7423 */ /* 0x000fe2000001000c */
[----:B------:R-:W-:Y:S01]  /*3070*/  FFMA.FTZ R15, R14, R15, 0.20512372255325317383 ;  /* 0x3e520bf40e0f7423 */ /* 0x000fe2000001000f */
[----:B------:R3:W-:Y:S01]  /*3080*/  STS [R17+UR6+0xc80], R23 ;  /* 0x000c801711007988 */ /* 0x0007e20008000806 */
[----:B-1----:R-:W-:-:S02]  /*3090*/  IMAD R21, R27, R48, RZ ;  /* 0x000000301b157224 */ /* 0x002fc400078e02ff */
[----:B0-----:R-:W-:Y:S01]  /*30a0*/  FFMA.FTZ R19, R20, R33, -0.16845393180847167969 ;  /* 0xbe2c7f3014137423 */ /* 0x001fe20000010021 */
[----:B------:R-:W-:Y:S01]  /*30b0*/  FFMA.FTZ R15, R14, R15, -0.24046532809734344482 ;  /* 0xbe763c8b0e0f7423 */ /* 0x000fe2000001000f */
[----:B------:R-:W-:Y:S01]  /*30c0*/  FFMA.FTZ R12, R13, R12, 0.28857114911079406738 ;  /* 0x3e93bf990d0c7423 */ /* 0x000fe2000001000c */
[----:B------:R-:W-:Y:S01]  /*30d0*/  ISETP.GE.U32.AND P5, PT, R3, 0x7f800000, PT ;  /* 0x7f8000000300780c */ /* 0x000fe20003fa6070 */
[----:B------:R-:W-:Y:S01]  /*30e0*/  FFMA.FTZ R19, R20, R19, 0.1716887056827545166 ;  /* 0x3e2fcf2a14137423 */ /* 0x000fe20000010013 */
[----:B------:R-:W-:Y:S01]  /*30f0*/  FFMA.FTZ R15, R14, R15, 0.28857114911079406738 ;  /* 0x3e93bf990e0f7423 */ /* 0x000fe2000001000f */
[C---:B------:R-:W-:Y:S01]  /*3100*/  FFMA.FTZ R12, R13.reuse, R12, -0.36067417263984680176 ;  /* 0xbeb8aa490d0c7423 */ /* 0x040fe2000001000c */
[----:B------:R-:W-:Y:S01]  /*3110*/  BAR.SYNC.DEFER_BLOCKING 0x0 ;  /* 0x0000000000007b1d */ /* 0x000fe20000010000 */
[----:B---3--:R-:W-:Y:S01]  /*3120*/  FFMA.FTZ R17, R16, R33, -0.16845393180847167969 ;  /* 0xbe2c7f3010117423 */ /* 0x008fe20000010021 */
[----:B------:R-:W-:Y:S01]  /*3130*/  FFMA.FTZ R19, R20, R19, -0.17900948226451873779 ;  /* 0xbe374e4314137423 */ /* 0x000fe20000010013 */
[----:B------:R-:W-:Y:S01]  /*3140*/  FFMA.FTZ R15, R14, R15, -0.36067417263984680176 ;  /* 0xbeb8aa490e0f7423 */ /* 0x000fe2000001000f */
[C---:B------:R-:W-:Y:S01]  /*3150*/  FFMA.FTZ R12, R13.reuse, R12, 0.48089820146560668945 ;  /* 0x3ef6384a0d0c7423 */ /* 0x040fe2000001000c */
[----:B------:R-:W-:Y:S01]  /*3160*/  FFMA.FTZ R17, R16, R17, 0.1716887056827545166 ;  /* 0x3e2fcf2a10117423 */ /* 0x000fe20000010011 */
[----:B------:R-:W-:Y:S01]  /*3170*/  FFMA.FTZ R19, R20, R19, 0.20512372255325317383 ;  /* 0x3e520bf414137423 */ /* 0x000fe20000010013 */
[----:B------:R-:W-:Y:S01]  /*3180*/  FFMA.FTZ R15, R14, R15, 0.48089820146560668945 ;  /* 0x3ef6384a0e0f7423 */ /* 0x000fe2000001000f */
[C---:B------:R-:W-:Y:S01]  /*3190*/  FFMA.FTZ R12, R13.reuse, R12, -0.72134751081466674805 ;  /* 0xbf38aa3b0d0c7423 */ /* 0x040fe2000001000c */
[----:B------:R-:W-:Y:S01]  /*31a0*/  FFMA.FTZ R17, R16, R17, -0.17900948226451873779 ;  /* 0xbe374e4310117423 */ /* 0x000fe20000010011 */
[----:B------:R-:W-:Y:S01]  /*31b0*/  FFMA.FTZ R19, R20, R19, -0.24046532809734344482 ;  /* 0xbe763c8b14137423 */ /* 0x000fe20000010013 */
[----:B------:R-:W-:Y:S01]  /*31c0*/  FFMA.FTZ R15, R14, R15, -0.72134751081466674805 ;  /* 0xbf38aa3b0e0f7423 */ /* 0x000fe2000001000f */
[C---:B------:R-:W-:Y:S01]  /*31d0*/  FMUL R12, R13.reuse, R12 ;  /* 0x0000000c0d0c7220 */ /* 0x040fe20000400000 */
[----:B------:R-:W-:Y:S01]  /*31e0*/  FFMA.FTZ R17, R16, R17, 0.20512372255325317383 ;  /* 0x3e520bf410117423 */ /* 0x000fe20000010011 */
[----:B------:R-:W-:Y:S01]  /*31f0*/  FFMA.FTZ R19, R20, R19, 0.28857114911079406738 ;  /* 0x3e93bf9914137423 */ /* 0x000fe20000010013 */
[----:B------:R-:W-:Y:S01]  /*3200*/  FMUL R15, R14, R15 ;  /* 0x0000000f0e0f7220 */ /* 0x000fe20000400000 */
[----:B------:R-:W-:Y:S01]  /*3210*/  FMUL R12, R13, R12 ;  /* 0x0000000c0d0c7220 */ /* 0x000fe20000400000 */
[----:B------:R-:W-:Y:S01]  /*3220*/  FFMA.FTZ R17, R16, R17, -0.24046532809734344482 ;  /* 0xbe763c8b10117423 */ /* 0x000fe20000010011 */
[----:B------:R-:W-:Y:S01]  /*3230*/  FFMA.FTZ R19, R20, R19, -0.36067417263984680176 ;  /* 0xbeb8aa4914137423 */ /* 0x000fe20000010013 */
[----:B------:R-:W-:Y:S01]  /*3240*/  FMUL R15, R14, R15 ;  /* 0x0000000f0e0f7220 */ /* 0x000fe20000400000 */
[----:B------:R-:W-:-:S02]  /*3250*/  IMAD R23, R48, 0x4, R21 ;  /* 0x0000000430177824 */ /* 0x000fc400078e0215 */
[----:B------:R-:W-:Y:S01]  /*3260*/  FFMA.FTZ R17, R16, R17, 0.28857114911079406738 ;  /* 0x3e93bf9910117423 */ /* 0x000fe20000010011 */
[----:B------:R-:W-:Y:S01]  /*3270*/  FFMA.FTZ R19, R20, R19, 0.48089820146560668945 ;  /* 0x3ef6384a14137423 */ /* 0x000fe20000010013 */
[----:B------:R-:W-:Y:S01]  /*3280*/  FFMA.FTZ R14, R14, 1.4426950216293334961, R15 ;  /* 0x3fb8aa3b0e0e7823 */ /* 0x000fe2000001000f */
[----:B------:R-:W-:Y:S01]  /*3290*/  FFMA.FTZ R13, R13, 1.4426950216293334961, R12 ;  /* 0x3fb8aa3b0d0d7823 */ /* 0x000fe2000001000c */
[----:B------:R-:W-:Y:S01]  /*32a0*/  FFMA.FTZ R17, R16, R17, -0.36067417263984680176 ;  /* 0xbeb8aa4910117423 */ /* 0x000fe20000010011 */
[----:B------:R-:W-:Y:S01]  /*32b0*/  FFMA.FTZ R19, R20, R19, -0.72134751081466674805 ;  /* 0xbf38aa3b14137423 */ /* 0x000fe20000010013 */
[----:B------:R-:W-:Y:S02]  /*32c0*/  IMAD R24, R48, 0x4, R23 ;  /* 0x0000000430187824 */ /* 0x000fe400078e0217 */
[----:B------:R-:W-:Y:S01]  /*32d0*/  FADD R37, R11, R14 ;  /* 0x0000000e0b257221 */ /* 0x000fe20000000000 */
[----:B------:R-:W-:Y:S01]  /*32e0*/  FFMA.FTZ R17, R16, R17, 0.48089820146560668945 ;  /* 0x3ef6384a10117423 */ /* 0x000fe20000010011 */
[----:B------:R-:W-:-:S02]  /*32f0*/  @P1 IMAD.MOV.U32 R11, RZ, RZ, 0x7f800000 ;  /* 0x7f800000ff0b1424 */ /* 0x000fc400078e00ff */
[----:B------:R-:W-:Y:S01]  /*3300*/  FMUL R19, R20, R19 ;  /* 0x0000001314137220 */ /* 0x000fe20000400000 */
[----:B------:R-:W-:Y:S02]  /*3310*/  @P6 IMAD.MOV.U32 R6, RZ, RZ, 0x7f800000 ;  /* 0x7f800000ff066424 */ /* 0x000fe400078e00ff */
[----:B------:R-:W-:Y:S01]  /*3320*/  FFMA.FTZ R17, R16, R17, -0.72134751081466674805 ;  /* 0xbf38aa3b10117423 */ /* 0x000fe20000010011 */
[----:B------:R-:W-:Y:S01]  /*3330*/  FADD R36, R10, R13 ;  /* 0x0000000d0a247221 */ /* 0x000fe20000000000 */
[----:B------:R-:W-:Y:S01]  /*3340*/  ULDC.64 UR4, c[0x0][0x270] ;  /* 0x00009c0000047ab9 */ /* 0x000fe20000000a00 */
[----:B------:R-:W-:Y:S01]  /*3350*/  LEA R25, R48, R24, 0x2 ;  /* 0x0000001830197211 */ /* 0x000fe200078e10ff */
[----:B------:R-:W-:Y:S01]  /*3360*/  FMUL R17, R16, R17 ;  /* 0x0000001110117220 */ /* 0x000fe20000400000 */
[C---:B------:R-:W-:Y:S01]  /*3370*/  FSETP.NEU.AND P3, PT, R8.reuse, RZ, PT ;  /* 0x000000ff0800720b */ /* 0x040fe20003f6d000 */
[----:B------:R-:W-:Y:S01]  /*3380*/  @P1 FFMA.FTZ R36, R8, R11, +INF ;  /* 0x7f80000008241423 */ /* 0x000fe2000001000b */
[----:B------:R-:W-:Y:S01]  /*3390*/  FMUL R19, R20, R19 ;  /* 0x0000001314137220 */ /* 0x000fe20000400000 */
[----:B------:R-:W-:Y:S01]  /*33a0*/  FMUL R17, R16, R17 ;  /* 0x0000001110117220 */ /* 0x000fe20000400000 */
[----:B------:R-:W-:Y:S01]  /*33b0*/  @P6 FFMA.FTZ R37, R49, R6, +INF ;  /* 0x7f80000031256423 */ /* 0x000fe20000010006 */
[----:B------:R-:W-:Y:S01]  /*33c0*/  UIMAD UR4, UR7, UR4, URZ ;  /* 0x00000004070472a4 */ /* 0x000fe2000f8e023f */
[----:B------:R-:W-:-:S02]  /*33d0*/  @P4 IMAD.MOV.U32 R8, RZ, RZ, 0x7f800000 ;  /* 0x7f800000ff084424 */ /* 0x000fc400078e00ff */
[----:B------:R-:W-:Y:S01]  /*33e0*/  FFMA.FTZ R17, R16, 1.4426950216293334961, R17 ;  /* 0x3fb8aa3b10117823 */ /* 0x000fe20000010011 */
[----:B------:R-:W-:Y:S02]  /*33f0*/  IMAD R6, R0, UR5, RZ ;  /* 0x0000000500067c24 */ /* 0x000fe4000f8e02ff */
[----:B------:R-:W-:Y:S01]  /*3400*/  FFMA.FTZ R19, R20, 1.4426950216293334961, R19 ;  /* 0x3fb8aa3b14137823 */ /* 0x000fe20000010013 */
[----:B------:R-:W-:Y:S02]  /*3410*/  IMAD R26, R48, 0x4, R25 ;  /* 0x00000004301a7824 */ /* 0x000fe400078e0219 */
[----:B------:R-:W-:Y:S01]  /*3420*/  FADD R38, R18, R17 ;  /* 0x0000001112267221 */ /* 0x000fe20000000000 */
[----:B------:R-:W-:Y:S01]  /*3430*/  @P5 MOV R10, 0x7f800000 ;  /* 0x7f800000000a5802 */ /* 0x000fe20000000f00 */
[C---:B------:R-:W-:Y:S01]  /*3440*/  @P4 FFMA.FTZ R38, R9.reuse, R8, +INF ;  /* 0x7f80000009264423 */ /* 0x040fe20000010008 */
[----:B------:R-:W-:Y:S01]  /*3450*/  FSETP.NEU.AND P1, PT, R9, RZ, PT ;  /* 0x000000ff0900720b */ /* 0x000fe20003f2d000 */
[----:B------:R-:W-:Y:S01]  /*3460*/  USHF.L.U32 UR10, UR4, 0x1, URZ ;  /* 0x00000001040a7899 */ /* 0x000fe2000800063f */
[----:B------:R-:W-:Y:S01]  /*3470*/  IMAD.SHL.U32 R9, R6, 0x2, RZ ;  /* 0x0000000206097824 */ /* 0x000fe200078e00ff */
[----:B------:R-:W-:Y:S01]  /*3480*/  SHF.R.U32.HI R2, RZ, 0x1, R2 ;  /* 0x00000001ff027819 */ /* 0x000fe20000011602 */
[----:B------:R-:W-:-:S02]  /*3490*/  IMAD R27, R48, 0x4, R26 ;  /* 0x00000004301b7824 */ /* 0x000fc400078e021a */
[----:B------:R-:W-:Y:S01]  /*34a0*/  FADD R39, R22, R19 ;  /* 0x0000001316277221 */ /* 0x000fe20000000000 */
[----:B------:R-:W-:Y:S01]  /*34b0*/  UIMAD.WIDE UR4, UR4, 0x2, URZ ;  /* 0x00000002040478a5 */ /* 0x000fe2000f8e023f */
[----:B------:R-:W-:Y:S01]  /*34c0*/  @P5 FFMA.FTZ R39, R3, R10, +INF ;  /* 0x7f80000003275423 */ /* 0x000fe2000001000a */
[----:B------:R-:W-:Y:S01]  /*34d0*/  IMAD.HI R6, R6, 0x2, RZ ;  /* 0x0000000206067827 */ /* 0x000fe200078e02ff */
[----:B--2---:R-:W-:Y:S01]  /*34e0*/  IADD3 R44, P4, P5, R9, UR10, R44 ;  /* 0x0000000a092c7c10 */ /* 0x004fe2000fd9e02c */
[----:B------:R-:W-:Y:S01]  /*34f0*/  LDS R47, [R7+UR6+0x100] ;  /* 0x00010006072f7984 */ /* 0x000fe20008000800 */
[----:B------:R-:W-:Y:S02]  /*3500*/  LOP3.LUT R42, R2, 0xc, RZ, 0xc0, !PT ;  /* 0x0000000c022a7812 */ /* 0x000fe400078ec0ff */
[----:B------:R-:W-:Y:S01]  /*3510*/  LOP3.LUT R2, R7, 0x4, RZ, 0x3c, !PT ;  /* 0x0000000407027812 */ /* 0x000fe200078e3cff */
[----:B------:R-:W-:Y:S01]  /*3520*/  LDS R51, [R7+UR6+0x300] ;  /* 0x0003000607337984 */ /* 0x000fe20008000800 */
[----:B------:R-:W-:Y:S01]  /*3530*/  LEA R28, R48, R27, 0x2 ;  /* 0x0000001b301c7211 */ /* 0x000fe200078e10ff */
[----:B------:R-:W-:Y:S01]  /*3540*/  ULDC UR4, c[0x0][0x27c] ;  /* 0x00009f0000047ab9 */ /* 0x000fe20000000800 */
[----:B------:R-:W-:Y:S01]  /*3550*/  IADD3.X R46, R6, UR5, R45, P4, P5 ;  /* 0x00000005062e7c10 */ /* 0x000fe2000a7ea42d */
[----:B------:R-:W-:Y:S01]  /*3560*/  LDS R53, [R2+UR6] ;  /* 0x0000000602357984 */ /* 0x000fe20008000800 */
[----:B------:R-:W-:Y:S01]  /*3570*/  FSETP.NEU.AND P2, PT, R49, RZ, PT ;  /* 0x000000ff3100720b */ /* 0x000fe20003f4d000 */
[C---:B------:R-:W-:Y:S01]  /*3580*/  IMAD R29, R48.reuse, 0x4, R28 ;  /* 0x00000004301d7824 */ /* 0x040fe200078e021c */
[-C--:B------:R-:W-:Y:S01]  /*3590*/  LEA R8, P4, R21, R44.reuse, 0x1 ;  /* 0x0000002c15087211 */ /* 0x080fe200078808ff */
[----:B------:R-:W0:Y:S01]  /*35a0*/  LDS R45, [R7+UR6] ;  /* 0x00000006072d7984 */ /* 0x000e220008000800 */
[-C--:B------:R-:W-:Y:S01]  /*35b0*/  LEA R10, P6, R23, R44.reuse, 0x1 ;  /* 0x0000002c170a7211 */ /* 0x080fe200078c08ff */
[----:B------:R-:W-:Y:S01]  /*35c0*/  UIMAD UR4, UR7, UR4, URZ ;  /* 0x00000004070472a4 */ /* 0x000fe2000f8e023f */
[----:B------:R-:W-:Y:S01]  /*35d0*/  LEA R30, R48, R29, 0x2 ;  /* 0x0000001d301e7211 */ /* 0x000fe200078e10ff */
[----:B------:R-:W1:Y:S01]  /*35e0*/  LDS R55, [R2+UR6+0x100] ;  /* 0x0001000602377984 */ /* 0x000e620008000800 */
[----:B------:R-:W-:Y:S01]  /*35f0*/  LEA R12, P5, R24, R44, 0x1 ;  /* 0x0000002c180c7211 */ /* 0x000fe200078a08ff */
[----:B------:R-:W-:Y:S01]  /*3600*/  USHF.L.U32 UR7, UR4, 0x2, URZ ;  /* 0x0000000204077899 */ /* 0x000fe2000800063f */
[----:B------:R-:W-:Y:S01]  /*3610*/  LEA.HI.X.SX32 R9, R21, R46, 0x1, P4 ;  /* 0x0000002e15097211 */ /* 0x000fe200020f0eff */
[----:B------:R2:W3:Y:S01]  /*3620*/  LDS R49, [R7+UR6+0x200] ;  /* 0x0002000607317984 */ /* 0x0004e20008000800 */
[----:B------:R-:W-:Y:S01]  /*3630*/  IMAD R31, R48, 0x4, R30 ;  /* 0x00000004301f7824 */ /* 0x000fe200078e021e */
[----:B------:R-:W-:Y:S01]  /*3640*/  LEA R14, P4, R25, R44, 0x1 ;  /* 0x0000002c190e7211 */ /* 0x000fe200078808ff */
[----:B------:R-:W-:Y:S01]  /*3650*/  UIMAD.WIDE UR4, UR4, 0x4, URZ ;  /* 0x00000004040478a5 */ /* 0x000fe2000f8e023f */
[----:B------:R-:W4:Y:S01]  /*3660*/  LDS R57, [R2+UR6+0x200] ;  /* 0x0002000602397984 */ /* 0x000f220008000800 */
[----:B------:R-:W-:-:S02]  /*3670*/  LEA.HI.X.SX32 R11, R23, R46, 0x1, P6 ;  /* 0x0000002e170b7211 */ /* 0x000fc400030f0eff */
[----:B------:R-:W-:Y:S01]  /*3680*/  LEA R32, R48, R31, 0x2 ;  /* 0x0000001f30207211 */ /* 0x000fe200078e10ff */
[----:B------:R-:W5:Y:S01]  /*3690*/  LDS R59, [R2+UR6+0x300] ;  /* 0x00030006023b7984 */ /* 0x000f620008000800 */
[----:B------:R-:W-:Y:S02]  /*36a0*/  LEA R16, P6, R26, R44, 0x1 ;  /* 0x0000002c1a107211 */ /* 0x000fe400078c08ff */
[----:B------:R-:W-:Y:S01]  /*36b0*/  LEA.HI.X.SX32 R13, R24, R46, 0x1, P5 ;  /* 0x0000002e180d7211 */ /* 0x000fe200028f0eff */
[C---:B------:R-:W-:Y:S01]  /*36c0*/  IMAD R33, R48.reuse, 0x4, R32 ;  /* 0x0000000430217824 */ /* 0x040fe200078e0220 */
[----:B------:R-:W-:Y:S02]  /*36d0*/  LEA R18, P5, R27, R44, 0x1 ;  /* 0x0000002c1b127211 */ /* 0x000fe400078a08ff */
[----:B------:R-:W-:Y:S01]  /*36e0*/  LEA.HI.X.SX32 R15, R25, R46, 0x1, P4 ;  /* 0x0000002e190f7211 */ /* 0x000fe200020f0eff */
[----:B------:R-:W-:Y:S01]  /*36f0*/  IMAD R34, R48, 0x4, R33 ;  /* 0x0000000430227824 */ /* 0x000fe200078e0221 */
[----:B------:R-:W-:-:S02]  /*3700*/  LEA R20, P4, R28, R44, 0x1 ;  /* 0x0000002c1c147211 */ /* 0x000fc400078808ff */
[----:B------:R-:W-:Y:S02]  /*3710*/  LEA.HI.X.SX32 R17, R26, R46, 0x1, P6 ;  /* 0x0000002e1a117211 */ /* 0x000fe400030f0eff */
[C---:B------:R-:W-:Y:S02]  /*3720*/  LEA R35, R48.reuse, R34, 0x2 ;  /* 0x0000002230237211 */ /* 0x040fe400078e10ff */
[----:B------:R-:W-:Y:S02]  /*3730*/  LEA R22, P6, R29, R44, 0x1 ;  /* 0x0000002c1d167211 */ /* 0x000fe400078c08ff */
[----:B------:R-:W-:Y:S01]  /*3740*/  LEA.HI.X.SX32 R19, R27, R46, 0x1, P5 ;  /* 0x0000002e1b137211 */ /* 0x000fe200028f0eff */
[----:B------:R-:W-:Y:S01]  /*3750*/  IMAD R40, R48, 0x4, R35 ;  /* 0x0000000430287824 */ /* 0x000fe200078e0223 */
[----:B------:R-:W-:Y:S02]  /*3760*/  LEA R24, P5, R30, R44, 0x1 ;  /* 0x0000002c1e187211 */ /* 0x000fe400078a08ff */
[----:B------:R-:W-:Y:S01]  /*3770*/  LEA.HI.X.SX32 R21, R28, R46, 0x1, P4 ;  /* 0x0000002e1c157211 */ /* 0x000fe200020f0eff */
[----:B------:R-:W-:Y:S01]  /*3780*/  IMAD R41, R48, 0x4, R40 ;  /* 0x0000000430297824 */ /* 0x000fe200078e0228 */
[----:B------:R-:W-:Y:S01]  /*3790*/  LEA R26, P4, R31, R44, 0x1 ;  /* 0x0000002c1f1a7211 */ /* 0x000fe200078808ff */
[----:B0-----:R-:W-:Y:S01]  /*37a0*/  STG.E.U16 desc[UR8][R8.64], R45 ;  /* 0x0000002d08007986 */ /* 0x001fe2000c101508 */
[----:B------:R-:W-:-:S02]  /*37b0*/  LEA.HI.X.SX32 R23, R29, R46, 0x1, P6 ;  /* 0x0000002e1d177211 */ /* 0x000fc400030f0eff */
[----:B------:R-:W-:Y:S01]  /*37c0*/  LEA R6, P6, R32, R44, 0x1 ;  /* 0x0000002c20067211 */ /* 0x000fe200078c08ff */
[----:B------:R0:W-:Y:S01]  /*37d0*/  STG.E.U16 desc[UR8][R10.64], R53 ;  /* 0x000000350a007986 */ /* 0x0001e2000c101508 */
[----:B------:R-:W-:Y:S02]  /*37e0*/  LEA.HI.X.SX32 R25, R30, R46, 0x1, P5 ;  /* 0x0000002e1e197211 */ /* 0x000fe400028f0eff */
[----:B------:R-:W-:Y:S01]  /*37f0*/  LEA R28, P5, R33, R44, 0x1 ;  /* 0x0000002c211c7211 */ /* 0x000fe200078a08ff */
[----:B------:R5:W-:Y:S01]  /*3800*/  STG.E.U16 desc[UR8][R12.64], R47 ;  /* 0x0000002f0c007986 */ /* 0x000be2000c101508 */
[----:B------:R-:W-:Y:S02]  /*3810*/  LEA.HI.X.SX32 R27, R31, R46, 0x1, P4 ;  /* 0x0000002e1f1b7211 */ /* 0x000fe400020f0eff */
[----:B------:R-:W-:Y:S01]  /*3820*/  LEA R30, P4, R34, R44, 0x1 ;  /* 0x0000002c221e7211 */ /* 0x000fe200078808ff */
[----:B-1----:R1:W-:Y:S01]  /*3830*/  STG.E.U16 desc[UR8][R14.64], R55 ;  /* 0x000000370e007986 */ /* 0x0023e2000c101508 */
[----:B------:R-:W-:-:S02]  /*3840*/  LEA R43, R4, UR6, 0x4 ;  /* 0x00000006042b7c11 */ /* 0x000fc4000f8e20ff */
[----:B--2---:R-:W-:Y:S01]  /*3850*/  LEA.HI.X.SX32 R7, R32, R46, 0x1, P6 ;  /* 0x0000002e20077211 */ /* 0x004fe200030f0eff */
[----:B---3--:R2:W-:Y:S01]  /*3860*/  STG.E.U16 desc[UR8][R16.64], R49 ;  /* 0x0000003110007986 */ /* 0x0085e2000c101508 */
[----:B------:R-:W-:Y:S01]  /*3870*/  LEA R32, P6, R35, R44, 0x1 ;  /* 0x0000002c23207211 */ /* 0x000fe200078c08ff */
[----:B0-----:R-:W0:Y:S01]  /*3880*/  LDC.64 R10, c[0x0][0x230] ;  /* 0x00008c00ff0a7b82 */ /* 0x001e220000000a00 */
[----:B------:R-:W-:Y:S01]  /*3890*/  PRMT R4, R45, 0x7632, R4 ;  /* 0x000076322d047816 */ /* 0x000fe20000000004 */
[----:B----4-:R-:W-:Y:S01]  /*38a0*/  STG.E.U16 desc[UR8][R18.64], R57 ;  /* 0x0000003912007986 */ /* 0x010fe2000c101508 */
[----:B------:R-:W-:Y:S02]  /*38b0*/  LEA.HI.X.SX32 R29, R33, R46, 0x1, P5 ;  /* 0x0000002e211d7211 */ /* 0x000fe400028f0eff */
[----:B-----5:R-:W-:Y:S01]  /*38c0*/  PRMT R13, R53, 0x7632, R13 ;  /* 0x00007632350d7816 */ /* 0x020fe2000000000d */
[----:B------:R3:W-:Y:S01]  /*38d0*/  STG.E.U16 desc[UR8][R20.64], R51 ;  /* 0x0000003314007986 */ /* 0x0007e2000c101508 */
[----:B------:R-:W-:-:S02]  /*38e0*/  LEA R2, P5, R40, R44, 0x1 ;  /* 0x0000002c28027211 */ /* 0x000fc400078a08ff */
[----:B------:R-:W-:Y:S01]  /*38f0*/  LEA.HI.X.SX32 R31, R34, R46, 0x1, P4 ;  /* 0x0000002e221f7211 */ /* 0x000fe200020f0eff */
[----:B------:R-:W-:Y:S01]  /*3900*/  STG.E.U16 desc[UR8][R22.64], R59 ;  /* 0x0000003b16007986 */ /* 0x000fe2000c101508 */
[----:B------:R-:W-:Y:S02]  /*3910*/  PRMT R8, R47, 0x7632, R8 ;  /* 0x000076322f087816 */ /* 0x000fe40000000008 */
[----:B------:R-:W-:Y:S01]  /*3920*/  LEA R34, P4, R41, R44, 0x1 ;  /* 0x0000002c29227211 */ /* 0x000fe200078808ff */
[----:B------:R4:W-:Y:S01]  /*3930*/  STG.E.U16 desc[UR8][R24.64], R4 ;  /* 0x0000000418007986 */ /* 0x0009e2000c101508 */
[----:B------:R-:W-:Y:S02]  /*3940*/  PRMT R12, R55, 0x7632, R12 ;  /* 0x00007632370c7816 */ /* 0x000fe4000000000c */
[----:B------:R-:W-:Y:S01]  /*3950*/  LEA.HI.X.SX32 R33, R35, R46, 0x1, P6 ;  /* 0x0000002e23217211 */ /* 0x000fe200030f0eff */
[----:B------:R-:W-:Y:S01]  /*3960*/  STG.E.U16 desc[UR8][R26.64], R13 ;  /* 0x0000000d1a007986 */ /* 0x000fe2000c101508 */
[----:B-1----:R-:W-:-:S02]  /*3970*/  PRMT R15, R49, 0x7632, R15 ;  /* 0x00007632310f7816 */ /* 0x002fc4000000000f */
[----:B------:R-:W-:Y:S01]  /*3980*/  FSETP.NEU.AND P6, PT, R3, RZ, PT ;  /* 0x000000ff0300720b */ /* 0x000fe20003fcd000 */
[----:B------:R-:W-:Y:S01]  /*3990*/  STG.E.U16 desc[UR8][R6.64], R8 ;  /* 0x0000000806007986 */ /* 0x000fe2000c101508 */
[----:B--2---:R-:W-:Y:S02]  /*39a0*/  PRMT R16, R57, 0x7632, R16 ;  /* 0x0000763239107816 */ /* 0x004fe40000000010 */
[-C--:B------:R-:W-:Y:S01]  /*39b0*/  LEA.HI.X.SX32 R3, R40, R46.reuse, 0x1, P5 ;  /* 0x0000002e28037211 */ /* 0x080fe200028f0eff */
[----:B------:R-:W-:Y:S01]  /*39c0*/  STG.E.U16 desc[UR8][R28.64], R12 ;  /* 0x0000000c1c007986 */ /* 0x000fe2000c101508 */
[----:B---3--:R-:W-:Y:S02]  /*39d0*/  PRMT R51, R51, 0x7632, R51 ;  /* 0x0000763233337816 */ /* 0x008fe40000000033 */
[----:B------:R-:W-:Y:S01]  /*39e0*/  LEA.HI.X.SX32 R35, R41, R46, 0x1, P4 ;  /* 0x0000002e29237211 */ /* 0x000fe200020f0eff */
[----:B------:R-:W-:Y:S01]  /*39f0*/  STG.E.U16 desc[UR8][R30.64], R15 ;  /* 0x0000000f1e007986 */ /* 0x000fe2000c101508 */
[----:B------:R-:W-:-:S02]  /*3a00*/  PRMT R17, R59, 0x7632, R17 ;  /* 0x000076323b117816 */ /* 0x000fc40000000011 */
[----:B------:R-:W-:Y:S01]  /*3a10*/  FSEL R9, R36, -INF , P3 ;  /* 0xff80000024097808 */ /* 0x000fe20001800000 */
[----:B------:R-:W-:Y:S01]  /*3a20*/  STG.E.U16 desc[UR8][R32.64], R16 ;  /* 0x0000001020007986 */ /* 0x000fe2000c101508 */
[----:B------:R-:W-:Y:S02]  /*3a30*/  FSEL R37, R37, -INF , P2 ;  /* 0xff80000025257808 */ /* 0x000fe40001000000 */
[----:B------:R-:W-:Y:S01]  /*3a40*/  FSEL R38, R38, -INF , P1 ;  /* 0xff80000026267808 */ /* 0x000fe20000800000 */
[----:B------:R1:W-:Y:S01]  /*3a50*/  STG.E.U16 desc[UR8][R2.64], R51 ;  /* 0x0000003302007986 */ /* 0x0003e2000c101508 */
[----:B----4-:R-:W-:Y:S01]  /*3a60*/  FSEL R4, R39, -INF , P6 ;  /* 0xff80000027047808 */ /* 0x010fe20003000000 */
[----:B------:R-:W-:Y:S01]  /*3a70*/  FFMA R36, R9, 0.69314718246459960938, R72 ;  /* 0x3f31721809247823 */ /* 0x000fe20000000048 */
[----:B------:R-:W-:Y:S01]  /*3a80*/  FFMA R37, R37, 0.69314718246459960938, R74 ;  /* 0x3f31721825257823 */ /* 0x000fe2000000004a */
[----:B------:R2:W-:Y:S01]  /*3a90*/  STG.E.U16 desc[UR8][R34.64], R17 ;  /* 0x0000001122007986 */ /* 0x0005e2000c101508 */
[----:B------:R-:W-:Y:S01]  /*3aa0*/  FFMA R38, R38, 0.69314718246459960938, R73 ;  /* 0x3f31721826267823 */ /* 0x000fe20000000049 */
[----:B------:R-:W-:Y:S01]  /*3ab0*/  FFMA R39, R4, 0.69314718246459960938, R75 ;  /* 0x3f31721804277823 */ /* 0x000fe2000000004b */
[----:B------:R-:W-:Y:S01]  /*3ac0*/  LOP3.LUT R5, R5, 0x70, RZ, 0xc0, !PT ;  /* 0x0000007005057812 */ /* 0x000fe200078ec0ff */
[----:B------:R-:W-:Y:S01]  /*3ad0*/  BAR.SYNC.DEFER_BLOCKING 0x0 ;  /* 0x0000000000007b1d */ /* 0x000fe20000010000 */
[----:B------:R-:W-:Y:S01]  /*3ae0*/  IADD3 R42, R42, R43, RZ ;  /* 0x0000002b2a2a7210 */ /* 0x000fe20007ffe0ff */
[----:B-1----:R-:W-:-:S02]  /*3af0*/  IMAD.SHL.U32 R3, R0, 0x4, RZ ;  /* 0x0000000400037824 */ /* 0x002fc400078e00ff */
[----:B------:R-:W-:-:S03]  /*3b00*/  IMAD.HI R0, R0, 0x4, RZ ;  /* 0x0000000400007827 */ /* 0x000fc600078e02ff */
[----:B0-----:R-:W-:-:S04]  /*3b10*/  IADD3 R2, P1, P2, R3, UR7, R10 ;  /* 0x0000000703027c10 */ /* 0x001fc8000fa3e00a */
[----:B------:R-:W-:Y:S01]  /*3b20*/  IADD3.X R3, R0, UR5, R11, P1, P2 ;  /* 0x0000000500037c10 */ /* 0x000fe20008fe440b */
[----:B------:R2:W-:Y:S01]  /*3b30*/  STS.128 [R5+UR6], R36 ;  /* 0x0000002405007988 */ /* 0x0005e20008000c06 */
[----:B------:R-:W-:Y:S06]  /*3b40*/  BAR.SYNC.DEFER_BLOCKING 0x0 ;  /* 0x0000000000007b1d */ /* 0x000fec0000010000 */
[----:B------:R-:W-:Y:S05]  /*3b50*/  @P0 EXIT ;  /* 0x000000000000094d */ /* 0x000fea0003800000 */
[----:B--2---:R-:W0:Y:S04]  /*3b60*/  LDS R5, [R42] ;  /* 0x000000002a057984 */ /* 0x004e280000000800 */
[----:B0-----:R-:W-:Y:S01]  /*3b70*/  STG.E desc[UR8][R2.64], R5 ;  /* 0x0000000502007986 */ /* 0x001fe2000c101908 */
[----:B------:R-:W-:Y:S05]  /*3b80*/  EXIT ;  /* 0x000000000000794d */ /* 0x000fea0003800000 */
.L_x_2:
[----:B------:R-:W-:-:S00]  /*3b90*/  BRA `(.L_x_2) ;  /* 0xfffffffc00fc7947 */ /* 0x000fc0000383ffff */
[----:B------:R-:W-:-:S00]  /*3ba0*/  NOP ;  /* 0x0000000000007918 */ /* 0x000fc00000000000 */
        /* <DEDUP_REMOVED lines=13> */
.L_x_3:


//--------------------- .nv.global.init           --------------------------
	.section	.nv.global.init,"aw",@progbits
.nv.global.init:
	.type		_$_str,@object
	.size		_$_str,(.L_0 - _$_str)
_$_str:
        /*0000*/ 	.byte	0x5f, 0x5f, 0x43, 0x55, 0x44, 0x41, 0x5f, 0x46, 0x54, 0x5a, 0x00
.L_0:


//--------------------- .nv.shared.attn_fwd       --------------------------
	.section	.nv.shared.attn_fwd,"aw",@nobits
	.sectionflags	@""
	.align	16
	.zero		1024


//--------------------- .nv.shared.reserved.0     --------------------------
	.section	.nv.shared.reserved.0,"aw",@nobits
	.weak		__nv_reservedSMEM_offset_0_alias
	.size		__nv_reservedSMEM_offset_0_alias, 0, 0
	.other		__nv_reservedSMEM_offset_0_alias,@"STO_CUDA_RESERVED_SHARED STV_DEFAULT"
__nv_reservedSMEM_offset_0_alias:
	.zero		0


//--------------------- .nv.constant0.attn_fwd    --------------------------
	.section	.nv.constant0.attn_fwd,"a",@progbits
	.sectionflags	@""
	.align	4
.nv.constant0.attn_fwd:
	.zero		664


//--------------------- SYMBOLS --------------------------

	.type		.nv.reservedSmem.offset0,@object
	.size		.nv.reservedSmem.offset0,0x4
